//
// Generated by NVIDIA NVVM Compiler
//
// Compiler Build ID: CL-36424714
// Cuda compilation tools, release 13.0, V13.0.88
// Based on NVVM 20.0.0
//

.version 9.0
.target sm_100
.address_size 64

	// .globl	_Z9play_gameiiPcS_

.visible .entry _Z9play_gameiiPcS_(
	.param .u32 _Z9play_gameiiPcS__param_0,
	.param .u32 _Z9play_gameiiPcS__param_1,
	.param .u64 .ptr .align 1 _Z9play_gameiiPcS__param_2,
	.param .u64 .ptr .align 1 _Z9play_gameiiPcS__param_3
)
{
	.reg .pred 	%p<61>;
	.reg .b16 	%rs<21>;
	.reg .b32 	%r<197>;
	.reg .b64 	%rd<83>;

	ld.param.u32 	%r64, [_Z9play_gameiiPcS__param_0];
	ld.param.u32 	%r65, [_Z9play_gameiiPcS__param_1];
	ld.param.u64 	%rd23, [_Z9play_gameiiPcS__param_2];
	cvta.to.global.u64 	%rd1, %rd23;
	mov.u32 	%r66, %ctaid.x;
	mov.u32 	%r67, %ntid.x;
	mov.u32 	%r68, %tid.x;
	mad.lo.s32 	%r1, %r66, %r67, %r68;
	mul.lo.s32 	%r69, %r65, %r64;
	setp.ge.s32 	%p1, %r1, %r69;
	@%p1 bra 	$L__BB0_52;
	div.s32 	%r2, %r1, %r65;
	add.s32 	%r3, %r2, -1;
	add.s32 	%r71, %r2, 1;
	setp.gt.u32 	%p2, %r3, %r71;
	mov.b32 	%r175, 0;
	@%p2 bra 	$L__BB0_45;
	rem.s32 	%r4, %r1, %r65;
	cvt.s64.s32 	%rd77, %r3;
	add.s32 	%r73, %r4, -1;
	add.s32 	%r5, %r4, 1;
	cvt.s64.s32 	%rd24, %r73;
	add.s64 	%rd25, %rd24, 1;
	cvt.s64.s32 	%rd26, %r4;
	add.s64 	%rd27, %rd26, 2;
	max.u64 	%rd28, %rd25, %rd27;
	sub.s64 	%rd29, %rd28, %rd24;
	cvt.u64.u32 	%rd30, %r4;
	sub.s64 	%rd31, %rd28, %rd30;
	add.s64 	%rd32, %rd31, 1;
	and.b64  	%rd33, %rd32, 7;
	add.s64 	%rd3, %rd33, -1;
	and.b64  	%rd4, %rd32, 3;
	and.b64  	%rd5, %rd29, 7;
	sub.s64 	%rd6, %rd24, %rd28;
	and.b64  	%rd7, %rd29, -8;
	and.b64  	%rd8, %rd32, 1;
	mov.b32 	%r175, 0;
$L__BB0_3:
	add.s32 	%r74, %r4, -1;
	cvt.s64.s32 	%rd80, %r74;
	setp.gt.u32 	%p3, %r74, %r5;
	@%p3 bra 	$L__BB0_44;
	ld.param.u32 	%r172, [_Z9play_gameiiPcS__param_0];
	setp.gt.u64 	%p4, %rd6, -8;
	cvt.u32.u64 	%r76, %rd77;
	shr.s32 	%r77, %r76, 31;
	and.b32  	%r78, %r77, %r172;
	add.s32 	%r79, %r78, %r76;
	setp.eq.s32 	%p5, %r79, %r172;
	selp.b32 	%r80, 0, %r79, %p5;
	mul.lo.s32 	%r7, %r80, %r65;
	@%p4 bra 	$L__BB0_23;
	mov.b64 	%rd79, 0;
$L__BB0_6:
	.pragma "nounroll";
	cvt.u32.u64 	%r9, %rd80;
	shr.s32 	%r81, %r9, 31;
	and.b32  	%r82, %r81, %r65;
	add.s32 	%r83, %r82, %r9;
	setp.eq.s32 	%p6, %r83, %r65;
	selp.b32 	%r84, 0, %r83, %p6;
	add.s32 	%r10, %r84, %r7;
	setp.eq.s32 	%p7, %r10, %r1;
	@%p7 bra 	$L__BB0_8;
	cvt.s64.s32 	%rd35, %r10;
	add.s64 	%rd36, %rd1, %rd35;
	ld.global.u8 	%rs1, [%rd36];
	setp.eq.s16 	%p8, %rs1, 88;
	selp.u32 	%r85, 1, 0, %p8;
	add.s32 	%r175, %r175, %r85;
$L__BB0_8:
	add.s32 	%r86, %r9, 1;
	shr.s32 	%r87, %r86, 31;
	and.b32  	%r88, %r87, %r65;
	add.s32 	%r89, %r88, %r86;
	setp.eq.s32 	%p9, %r89, %r65;
	selp.b32 	%r90, 0, %r89, %p9;
	add.s32 	%r13, %r90, %r7;
	setp.eq.s32 	%p10, %r13, %r1;
	@%p10 bra 	$L__BB0_10;
	cvt.s64.s32 	%rd37, %r13;
	add.s64 	%rd38, %rd1, %rd37;
	ld.global.u8 	%rs2, [%rd38];
	setp.eq.s16 	%p11, %rs2, 88;
	selp.u32 	%r91, 1, 0, %p11;
	add.s32 	%r175, %r175, %r91;
$L__BB0_10:
	add.s32 	%r92, %r9, 2;
	shr.s32 	%r93, %r92, 31;
	and.b32  	%r94, %r93, %r65;
	add.s32 	%r95, %r94, %r92;
	setp.eq.s32 	%p12, %r95, %r65;
	selp.b32 	%r96, 0, %r95, %p12;
	add.s32 	%r16, %r96, %r7;
	setp.eq.s32 	%p13, %r16, %r1;
	@%p13 bra 	$L__BB0_12;
	cvt.s64.s32 	%rd39, %r16;
	add.s64 	%rd40, %rd1, %rd39;
	ld.global.u8 	%rs3, [%rd40];
	setp.eq.s16 	%p14, %rs3, 88;
	selp.u32 	%r97, 1, 0, %p14;
	add.s32 	%r175, %r175, %r97;
$L__BB0_12:
	add.s32 	%r98, %r9, 3;
	shr.s32 	%r99, %r98, 31;
	and.b32  	%r100, %r99, %r65;
	add.s32 	%r101, %r100, %r98;
	setp.eq.s32 	%p15, %r101, %r65;
	selp.b32 	%r102, 0, %r101, %p15;
	add.s32 	%r19, %r102, %r7;
	setp.eq.s32 	%p16, %r19, %r1;
	@%p16 bra 	$L__BB0_14;
	cvt.s64.s32 	%rd41, %r19;
	add.s64 	%rd42, %rd1, %rd41;
	ld.global.u8 	%rs4, [%rd42];
	setp.eq.s16 	%p17, %rs4, 88;
	selp.u32 	%r103, 1, 0, %p17;
	add.s32 	%r175, %r175, %r103;
$L__BB0_14:
	add.s32 	%r104, %r9, 4;
	shr.s32 	%r105, %r104, 31;
	and.b32  	%r106, %r105, %r65;
	add.s32 	%r107, %r106, %r104;
	setp.eq.s32 	%p18, %r107, %r65;
	selp.b32 	%r108, 0, %r107, %p18;
	add.s32 	%r22, %r108, %r7;
	setp.eq.s32 	%p19, %r22, %r1;
	@%p19 bra 	$L__BB0_16;
	cvt.s64.s32 	%rd43, %r22;
	add.s64 	%rd44, %rd1, %rd43;
	ld.global.u8 	%rs5, [%rd44];
	setp.eq.s16 	%p20, %rs5, 88;
	selp.u32 	%r109, 1, 0, %p20;
	add.s32 	%r175, %r175, %r109;
$L__BB0_16:
	add.s32 	%r110, %r9, 5;
	shr.s32 	%r111, %r110, 31;
	and.b32  	%r112, %r111, %r65;
	add.s32 	%r113, %r112, %r110;
	setp.eq.s32 	%p21, %r113, %r65;
	selp.b32 	%r114, 0, %r113, %p21;
	add.s32 	%r25, %r114, %r7;
	setp.eq.s32 	%p22, %r25, %r1;
	@%p22 bra 	$L__BB0_18;
	cvt.s64.s32 	%rd45, %r25;
	add.s64 	%rd46, %rd1, %rd45;
	ld.global.u8 	%rs6, [%rd46];
	setp.eq.s16 	%p23, %rs6, 88;
	selp.u32 	%r115, 1, 0, %p23;
	add.s32 	%r175, %r175, %r115;
$L__BB0_18:
	add.s32 	%r116, %r9, 6;
	shr.s32 	%r117, %r116, 31;
	and.b32  	%r118, %r117, %r65;
	add.s32 	%r119, %r118, %r116;
	setp.eq.s32 	%p24, %r119, %r65;
	selp.b32 	%r120, 0, %r119, %p24;
	add.s32 	%r28, %r120, %r7;
	setp.eq.s32 	%p25, %r28, %r1;
	@%p25 bra 	$L__BB0_20;
	cvt.s64.s32 	%rd47, %r28;
	add.s64 	%rd48, %rd1, %rd47;
	ld.global.u8 	%rs7, [%rd48];
	setp.eq.s16 	%p26, %rs7, 88;
	selp.u32 	%r121, 1, 0, %p26;
	add.s32 	%r175, %r175, %r121;
$L__BB0_20:
	add.s32 	%r122, %r9, 7;
	shr.s32 	%r123, %r122, 31;
	and.b32  	%r124, %r123, %r65;
	add.s32 	%r125, %r124, %r122;
	setp.eq.s32 	%p27, %r125, %r65;
	selp.b32 	%r126, 0, %r125, %p27;
	add.s32 	%r31, %r126, %r7;
	setp.eq.s32 	%p28, %r31, %r1;
	@%p28 bra 	$L__BB0_22;
	cvt.s64.s32 	%rd49, %r31;
	add.s64 	%rd50, %rd1, %rd49;
	ld.global.u8 	%rs8, [%rd50];
	setp.eq.s16 	%p29, %rs8, 88;
	selp.u32 	%r127, 1, 0, %p29;
	add.s32 	%r175, %r175, %r127;
$L__BB0_22:
	add.s64 	%rd80, %rd80, 8;
	add.s64 	%rd79, %rd79, 8;
	setp.ne.s64 	%p30, %rd79, %rd7;
	@%p30 bra 	$L__BB0_6;
$L__BB0_23:
	setp.eq.s64 	%p31, %rd5, 0;
	@%p31 bra 	$L__BB0_44;
	setp.lt.u64 	%p32, %rd3, 3;
	@%p32 bra 	$L__BB0_34;
	cvt.u32.u64 	%r36, %rd80;
	shr.s32 	%r129, %r36, 31;
	and.b32  	%r130, %r129, %r65;
	add.s32 	%r131, %r130, %r36;
	setp.eq.s32 	%p33, %r131, %r65;
	selp.b32 	%r132, 0, %r131, %p33;
	add.s32 	%r37, %r132, %r7;
	setp.eq.s32 	%p34, %r37, %r1;
	@%p34 bra 	$L__BB0_27;
	cvt.s64.s32 	%rd51, %r37;
	add.s64 	%rd52, %rd1, %rd51;
	ld.global.u8 	%rs9, [%rd52];
	setp.eq.s16 	%p35, %rs9, 88;
	selp.u32 	%r133, 1, 0, %p35;
	add.s32 	%r175, %r175, %r133;
$L__BB0_27:
	add.s32 	%r134, %r36, 1;
	shr.s32 	%r135, %r134, 31;
	and.b32  	%r136, %r135, %r65;
	add.s32 	%r137, %r136, %r134;
	setp.eq.s32 	%p36, %r137, %r65;
	selp.b32 	%r138, 0, %r137, %p36;
	add.s32 	%r40, %r138, %r7;
	setp.eq.s32 	%p37, %r40, %r1;
	@%p37 bra 	$L__BB0_29;
	cvt.s64.s32 	%rd53, %r40;
	add.s64 	%rd54, %rd1, %rd53;
	ld.global.u8 	%rs10, [%rd54];
	setp.eq.s16 	%p38, %rs10, 88;
	selp.u32 	%r139, 1, 0, %p38;
	add.s32 	%r175, %r175, %r139;
$L__BB0_29:
	add.s32 	%r140, %r36, 2;
	shr.s32 	%r141, %r140, 31;
	and.b32  	%r142, %r141, %r65;
	add.s32 	%r143, %r142, %r140;
	setp.eq.s32 	%p39, %r143, %r65;
	selp.b32 	%r144, 0, %r143, %p39;
	add.s32 	%r43, %r144, %r7;
	setp.eq.s32 	%p40, %r43, %r1;
	@%p40 bra 	$L__BB0_31;
	cvt.s64.s32 	%rd55, %r43;
	add.s64 	%rd56, %rd1, %rd55;
	ld.global.u8 	%rs11, [%rd56];
	setp.eq.s16 	%p41, %rs11, 88;
	selp.u32 	%r145, 1, 0, %p41;
	add.s32 	%r175, %r175, %r145;
$L__BB0_31:
	add.s32 	%r146, %r36, 3;
	shr.s32 	%r147, %r146, 31;
	and.b32  	%r148, %r147, %r65;
	add.s32 	%r149, %r148, %r146;
	setp.eq.s32 	%p42, %r149, %r65;
	selp.b32 	%r150, 0, %r149, %p42;
	add.s32 	%r46, %r150, %r7;
	setp.eq.s32 	%p43, %r46, %r1;
	@%p43 bra 	$L__BB0_33;
	cvt.s64.s32 	%rd57, %r46;
	add.s64 	%rd58, %rd1, %rd57;
	ld.global.u8 	%rs12, [%rd58];
	setp.eq.s16 	%p44, %rs12, 88;
	selp.u32 	%r151, 1, 0, %p44;
	add.s32 	%r175, %r175, %r151;
$L__BB0_33:
	add.s64 	%rd80, %rd80, 4;
$L__BB0_34:
	setp.eq.s64 	%p45, %rd4, 0;
	@%p45 bra 	$L__BB0_44;
	setp.eq.s64 	%p46, %rd4, 1;
	@%p46 bra 	$L__BB0_41;
	cvt.u32.u64 	%r51, %rd80;
	shr.s32 	%r153, %r51, 31;
	and.b32  	%r154, %r153, %r65;
	add.s32 	%r155, %r154, %r51;
	setp.eq.s32 	%p47, %r155, %r65;
	selp.b32 	%r156, 0, %r155, %p47;
	add.s32 	%r52, %r156, %r7;
	setp.eq.s32 	%p48, %r52, %r1;
	@%p48 bra 	$L__BB0_38;
	cvt.s64.s32 	%rd59, %r52;
	add.s64 	%rd60, %rd1, %rd59;
	ld.global.u8 	%rs13, [%rd60];
	setp.eq.s16 	%p49, %rs13, 88;
	selp.u32 	%r157, 1, 0, %p49;
	add.s32 	%r175, %r175, %r157;
$L__BB0_38:
	add.s32 	%r158, %r51, 1;
	shr.s32 	%r159, %r158, 31;
	and.b32  	%r160, %r159, %r65;
	add.s32 	%r161, %r160, %r158;
	setp.eq.s32 	%p50, %r161, %r65;
	selp.b32 	%r162, 0, %r161, %p50;
	add.s32 	%r55, %r162, %r7;
	setp.eq.s32 	%p51, %r55, %r1;
	@%p51 bra 	$L__BB0_40;
	cvt.s64.s32 	%rd61, %r55;
	add.s64 	%rd62, %rd1, %rd61;
	ld.global.u8 	%rs14, [%rd62];
	setp.eq.s16 	%p52, %rs14, 88;
	selp.u32 	%r163, 1, 0, %p52;
	add.s32 	%r175, %r175, %r163;
$L__BB0_40:
	add.s64 	%rd80, %rd80, 2;
$L__BB0_41:
	setp.eq.s64 	%p53, %rd8, 0;
	@%p53 bra 	$L__BB0_44;
	cvt.u32.u64 	%r164, %rd80;
	shr.s32 	%r165, %r164, 31;
	and.b32  	%r166, %r165, %r65;
	add.s32 	%r167, %r166, %r164;
	setp.eq.s32 	%p54, %r167, %r65;
	selp.b32 	%r168, 0, %r167, %p54;
	add.s32 	%r60, %r168, %r7;
	setp.eq.s32 	%p55, %r60, %r1;
	@%p55 bra 	$L__BB0_44;
	cvt.s64.s32 	%rd63, %r60;
	add.s64 	%rd64, %rd1, %rd63;
	ld.global.u8 	%rs15, [%rd64];
	setp.eq.s16 	%p56, %rs15, 88;
	selp.u32 	%r169, 1, 0, %p56;
	add.s32 	%r175, %r175, %r169;
$L__BB0_44:
	add.s64 	%rd77, %rd77, 1;
	add.s32 	%r170, %r2, 1;
	cvt.s64.s32 	%rd65, %r170;
	setp.le.u64 	%p57, %rd77, %rd65;
	@%p57 bra 	$L__BB0_3;
$L__BB0_45:
	ld.param.u64 	%rd76, [_Z9play_gameiiPcS__param_3];
	cvta.to.global.u64 	%rd21, %rd76;
	cvt.s64.s32 	%rd66, %r1;
	add.s64 	%rd67, %rd1, %rd66;
	ld.global.u8 	%rs16, [%rd67];
	setp.ne.s16 	%p58, %rs16, 88;
	@%p58 bra 	$L__BB0_49;
	add.s32 	%r171, %r175, -4;
	setp.gt.u32 	%p60, %r171, -3;
	@%p60 bra 	$L__BB0_48;
	add.s64 	%rd75, %rd21, %rd66;
	mov.b16 	%rs20, 45;
	st.global.u8 	[%rd75], %rs20;
	bra.uni 	$L__BB0_52;
$L__BB0_48:
	add.s64 	%rd73, %rd21, %rd66;
	mov.b16 	%rs19, 88;
	st.global.u8 	[%rd73], %rs19;
	bra.uni 	$L__BB0_52;
$L__BB0_49:
	setp.ne.s32 	%p59, %r175, 3;
	@%p59 bra 	$L__BB0_51;
	add.s64 	%rd71, %rd21, %rd66;
	mov.b16 	%rs18, 88;
	st.global.u8 	[%rd71], %rs18;
	bra.uni 	$L__BB0_52;
$L__BB0_51:
	add.s64 	%rd69, %rd21, %rd66;
	mov.b16 	%rs17, 45;
	st.global.u8 	[%rd69], %rs17;
$L__BB0_52:
	ret;

}


// ===== COMPILED SASS (sm_100) =====

	.target	sm_100

	.elftype	@"ET_EXEC"


//--------------------- .note.nv.tkinfo           --------------------------
	.section	.note.nv.tkinfo,"",@"SHT_NOTE"
	.sectionflags	@"SHF_NOTE_NV_TKINFO"
	.tkinfo
        /*0018*/ 	.word	0x00000002
        /*0030*/ 	.string	""
        /*0030*/ 	.string	"ptxas"
        /*0030*/ 	.string	"Cuda compilation tools, release 13.0, V13.0.88"
        /*0030*/ 	.string	"Build cuda_13.0.r13.0/compiler.36424714_0"
        /*0030*/ 	.string	"-arch sm_100 -m 64 "



//--------------------- .note.nv.cuinfo           --------------------------
	.section	.note.nv.cuinfo,"",@"SHT_NOTE"
	.sectionflags	@"SHF_NOTE_NV_CUINFO"
        /*0018*/ 	.short	0x0002
        /*001a*/ 	.short	0x0064
        /*001c*/ 	.short	0x0082
	.zero		2


//--------------------- .nv.info                  --------------------------
	.section	.nv.info,"",@"SHT_CUDA_INFO"
	.align	4


	//----- nvinfo : EIATTR_REGCOUNT
	.align		4
        /*0000*/ 	.byte	0x04, 0x2f
        /*0002*/ 	.short	(.L_1 - .L_0)
	.align		4
.L_0:
        /*0004*/ 	.word	index@(_Z9play_gameiiPcS_)
        /*0008*/ 	.word	0x0000001f


	//----- nvinfo : EIATTR_FRAME_SIZE
	.align		4
.L_1:
        /*000c*/ 	.byte	0x04, 0x11
        /*000e*/ 	.short	(.L_3 - .L_2)
	.align		4
.L_2:
        /*0010*/ 	.word	index@(_Z9play_gameiiPcS_)
        /*0014*/ 	.word	0x00000000


	//----- nvinfo : EIATTR_MIN_STACK_SIZE
	.align		4
.L_3:
        /*0018*/ 	.byte	0x04, 0x12
        /*001a*/ 	.short	(.L_5 - .L_4)
	.align		4
.L_4:
        /*001c*/ 	.word	index@(_Z9play_gameiiPcS_)
        /*0020*/ 	.word	0x00000000
.L_5:


//--------------------- .nv.compat                --------------------------
	.section	.nv.compat,"",@"SHT_CUDA_COMPAT_INFO"
	.align	4
        /*0000*/ 	.byte	0x02, 0x09, 0x00, 0x00, 0x02, 0x02, 0x01, 0x00, 0x02, 0x05, 0x05, 0x00, 0x03, 0x07, 0x01, 0x01
        /*0010*/ 	.byte	0x02, 0x03, 0x00, 0x00, 0x02, 0x06, 0x01, 0x00, 0x04, 0x0b, 0x08, 0x00, 0x09, 0x00, 0x00, 0x00
        /*0020*/ 	.byte	0x00, 0x00, 0x00, 0x00


//--------------------- .nv.info._Z9play_gameiiPcS_ --------------------------
	.section	.nv.info._Z9play_gameiiPcS_,"",@"SHT_CUDA_INFO"
	.sectionflags	@""
	.align	4


	//----- nvinfo : EIATTR_CUDA_API_VERSION
	.align		4
        /*0000*/ 	.byte	0x04, 0x37
        /*0002*/ 	.short	(.L_7 - .L_6)
.L_6:
        /*0004*/ 	.word	0x00000082


	//----- nvinfo : EIATTR_KPARAM_INFO
	.align		4
.L_7:
        /*0008*/ 	.byte	0x04, 0x17
        /*000a*/ 	.short	(.L_9 - .L_8)
.L_8:
        /*000c*/ 	.word	0x00000000
        /*0010*/ 	.short	0x0003
        /*0012*/ 	.short	0x0010
        /*0014*/ 	.byte	0x00, 0xf5, 0x21, 0x00


	//----- nvinfo : EIATTR_KPARAM_INFO
	.align		4
.L_9:
        /*0018*/ 	.byte	0x04, 0x17
        /*001a*/ 	.short	(.L_11 - .L_10)
.L_10:
        /*001c*/ 	.word	0x00000000
        /*0020*/ 	.short	0x0002
        /*0022*/ 	.short	0x0008
        /*0024*/ 	.byte	0x00, 0xf5, 0x21, 0x00


	//----- nvinfo : EIATTR_KPARAM_INFO
	.align		4
.L_11:
        /*0028*/ 	.byte	0x04, 0x17
        /*002a*/ 	.short	(.L_13 - .L_12)
.L_12:
        /*002c*/ 	.word	0x00000000
        /*0030*/ 	.short	0x0001
        /*0032*/ 	.short	0x0004
        /*0034*/ 	.byte	0x00, 0xf0, 0x11, 0x00


	//----- nvinfo : EIATTR_KPARAM_INFO
	.align		4
.L_13:
        /*0038*/ 	.byte	0x04, 0x17
        /*003a*/ 	.short	(.L_15 - .L_14)
.L_14:
        /*003c*/ 	.word	0x00000000
        /*0040*/ 	.short	0x0000
        /*0042*/ 	.short	0x0000
        /*0044*/ 	.byte	0x00, 0xf0, 0x11, 0x00


	//----- nvinfo : EIATTR_SPARSE_MMA_MASK
	.align		4
.L_15:
        /*0048*/ 	.byte	0x03, 0x50
        /*004a*/ 	.short	0x0000


	//----- nvinfo : EIATTR_MAXREG_COUNT
	.align		4
        /*004c*/ 	.byte	0x03, 0x1b
        /*004e*/ 	.short	0x00ff


	//----- nvinfo : EIATTR_MERCURY_ISA_VERSION
	.align		4
        /*0050*/ 	.byte	0x03, 0x5f
        /*0052*/ 	.short	0x0101


	//----- nvinfo : EIATTR_VRC_CTA_INIT_COUNT
	.align		4
        /*0054*/ 	.byte	0x02, 0x4a
	.zero		1
	.zero		1


	//----- nvinfo : EIATTR_EXIT_INSTR_OFFSETS
	.align		4
        /*0058*/ 	.byte	0x04, 0x1c
        /*005a*/ 	.short	(.L_17 - .L_16)


	//   ....[0]....
.L_16:
        /*005c*/ 	.word	0x00000080


	//   ....[1]....
        /*0060*/ 	.word	0x00001790


	//   ....[2]....
        /*0064*/ 	.word	0x00001800


	//   ....[3]....
        /*0068*/ 	.word	0x00001870


	//   ....[4]....
        /*006c*/ 	.word	0x000018e0


	//----- nvinfo : EIATTR_CRS_STACK_SIZE
	.align		4
.L_17:
        /*0070*/ 	.byte	0x04, 0x1e
        /*0072*/ 	.short	(.L_19 - .L_18)
.L_18:
        /*0074*/ 	.word	0x00000000


	//----- nvinfo : EIATTR_CBANK_PARAM_SIZE
	.align		4
.L_19:
        /*0078*/ 	.byte	0x03, 0x19
        /*007a*/ 	.short	0x0018


	//----- nvinfo : EIATTR_PARAM_CBANK
	.align		4
        /*007c*/ 	.byte	0x04, 0x0a
        /*007e*/ 	.short	(.L_21 - .L_20)
	.align		4
.L_20:
        /*0080*/ 	.word	index@(.nv.constant0._Z9play_gameiiPcS_)
        /*0084*/ 	.short	0x0380
        /*0086*/ 	.short	0x0018


	//----- nvinfo : EIATTR_SW_WAR
	.align		4
.L_21:
        /*0088*/ 	.byte	0x04, 0x36
        /*008a*/ 	.short	(.L_23 - .L_22)
.L_22:
        /*008c*/ 	.word	0x00000008
.L_23:


//--------------------- .nv.callgraph             --------------------------
	.section	.nv.callgraph,"",@"SHT_CUDA_CALLGRAPH"
	.align	4
	.sectionentsize	8
	.align		4
        /*0000*/ 	.word	0x00000000
	.align		4
        /*0004*/ 	.word	0xffffffff
	.align		4
        /*0008*/ 	.word	0x00000000
	.align		4
        /*000c*/ 	.word	0xfffffffe
	.align		4
        /*0010*/ 	.word	0x00000000
	.align		4
        /*0014*/ 	.word	0xfffffffd
	.align		4
        /*0018*/ 	.word	0x00000000
	.align		4
        /*001c*/ 	.word	0xfffffffc


//--------------------- .text._Z9play_gameiiPcS_  --------------------------
	.section	.text._Z9play_gameiiPcS_,"ax",@progbits
	.align	128
        .global         _Z9play_gameiiPcS_
        .type           _Z9play_gameiiPcS_,@function
        .size           _Z9play_gameiiPcS_,(.L_x_14 - _Z9play_gameiiPcS_)
        .other          _Z9play_gameiiPcS_,@"STO_CUDA_ENTRY STV_DEFAULT"
_Z9play_gameiiPcS_:
.text._Z9play_gameiiPcS_:
[----:B------:R-:W-:Y:S01]  /*0000*/  LDC R1, c[0x0][0x37c] ;  /* 0x0000df00ff017b82 */ /* 0x000fe20000000800 */
[----:B------:R-:W0:Y:S07]  /*0010*/  S2R R0, SR_TID.X ;  /* 0x0000000000007919 */ /* 0x000e2e0000002100 */
[----:B------:R-:W0:Y:S08]  /*0020*/  S2UR UR4, SR_CTAID.X ;  /* 0x00000000000479c3 */ /* 0x000e300000002500 */
[----:B------:R-:W0:Y:S08]  /*0030*/  LDC R3, c[0x0][0x360] ;  /* 0x0000d800ff037b82 */ /* 0x000e300000000800 */
[----:B------:R-:W1:Y:S01]  /*0040*/  LDC.64 R4, c[0x0][0x380] ;  /* 0x0000e000ff047b82 */ /* 0x000e620000000a00 */
[----:B0-----:R-:W-:-:S02]  /*0050*/  IMAD R3, R3, UR4, R0 ;  /* 0x0000000403037c24 */ /* 0x001fc4000f8e0200 */
[----:B-1----:R-:W-:-:S05]  /*0060*/  IMAD R4, R5, R4, RZ ;  /* 0x0000000405047224 */ /* 0x002fca00078e02ff */
[----:B------:R-:W-:-:S13]  /*0070*/  ISETP.GE.AND P0, PT, R3, R4, PT ;  /* 0x000000040300720c */ /* 0x000fda0003f06270 */
[----:B------:R-:W-:Y:S05]  /*0080*/  @P0 EXIT ;  /* 0x000000000000094d */ /* 0x000fea0003800000 */
[----:B------:R-:W-:Y:S01]  /*0090*/  IABS R11, R5 ;  /* 0x00000005000b7213 */ /* 0x000fe20000000000 */
[----:B------:R-:W0:Y:S01]  /*00a0*/  LDCU.64 UR4, c[0x0][0x358] ;  /* 0x00006b00ff0477ac */ /* 0x000e220008000a00 */
[----:B------:R-:W-:Y:S01]  /*00b0*/  IABS R4, R3 ;  /* 0x0000000300047213 */ /* 0x000fe20000000000 */
[----:B------:R-:W-:Y:S01]  /*00c0*/  BSSY.RECONVERGENT B1, `(.L_x_0) ;  /* 0x000015e000017945 */ /* 0x000fe20003800200 */
[----:B------:R-:W1:Y:S01]  /*00d0*/  I2F.RP R0, R11 ;  /* 0x0000000b00007306 */ /* 0x000e620000209400 */
[----:B------:R-:W2:Y:S07]  /*00e0*/  LDCU UR7, c[0x0][0x384] ;  /* 0x00007080ff0777ac */ /* 0x000eae0008000800 */
[----:B-1----:R-:W1:Y:S02]  /*00f0*/  MUFU.RCP R0, R0 ;  /* 0x0000000000007308 */ /* 0x002e640000001000 */
[----:B-1----:R-:W-:-:S06]  /*0100*/  VIADD R6, R0, 0xffffffe ;  /* 0x0ffffffe00067836 */ /* 0x002fcc0000000000 */
[----:B------:R1:W3:Y:S02]  /*0110*/  F2I.FTZ.U32.TRUNC.NTZ R7, R6 ;  /* 0x0000000600077305 */ /* 0x0002e4000021f000 */
[----:B-1----:R-:W-:Y:S02]  /*0120*/  IMAD.MOV.U32 R6, RZ, RZ, RZ ;  /* 0x000000ffff067224 */ /* 0x002fe400078e00ff */
[----:B---3--:R-:W-:-:S04]  /*0130*/  IMAD.MOV R2, RZ, RZ, -R7 ;  /* 0x000000ffff027224 */ /* 0x008fc800078e0a07 */
[----:B------:R-:W-:-:S04]  /*0140*/  IMAD R9, R2, R11, RZ ;  /* 0x0000000b02097224 */ /* 0x000fc800078e02ff */
[----:B------:R-:W-:Y:S01]  /*0150*/  IMAD.HI.U32 R7, R7, R9, R6 ;  /* 0x0000000907077227 */ /* 0x000fe200078e0006 */
[----:B------:R-:W-:-:S05]  /*0160*/  LOP3.LUT R6, RZ, R5, RZ, 0x33, !PT ;  /* 0x00000005ff067212 */ /* 0x000fca00078e33ff */
[----:B------:R-:W-:-:S04]  /*0170*/  IMAD.HI.U32 R7, R7, R4, RZ ;  /* 0x0000000407077227 */ /* 0x000fc800078e00ff */
[----:B------:R-:W-:-:S04]  /*0180*/  IMAD.MOV R0, RZ, RZ, -R7 ;  /* 0x000000ffff007224 */ /* 0x000fc800078e0a07 */
[----:B------:R-:W-:Y:S01]  /*0190*/  IMAD R4, R11, R0, R4 ;  /* 0x000000000b047224 */ /* 0x000fe200078e0204 */
[----:B------:R-:W-:-:S04]  /*01a0*/  LOP3.LUT R0, R3, R5, RZ, 0x3c, !PT ;  /* 0x0000000503007212 */ /* 0x000fc800078e3cff */
[----:B------:R-:W-:Y:S02]  /*01b0*/  ISETP.GT.U32.AND P1, PT, R11, R4, PT ;  /* 0x000000040b00720c */ /* 0x000fe40003f24070 */
[----:B------:R-:W-:-:S11]  /*01c0*/  ISETP.GE.AND P2, PT, R0, RZ, PT ;  /* 0x000000ff0000720c */ /* 0x000fd60003f46270 */
[----:B------:R-:W-:Y:S02]  /*01d0*/  @!P1 IMAD.IADD R4, R4, 0x1, -R11 ;  /* 0x0000000104049824 */ /* 0x000fe400078e0a0b */
[----:B------:R-:W-:-:S03]  /*01e0*/  @!P1 VIADD R7, R7, 0x1 ;  /* 0x0000000107079836 */ /* 0x000fc60000000000 */
[----:B------:R-:W-:-:S13]  /*01f0*/  ISETP.GE.U32.AND P0, PT, R4, R11, PT ;  /* 0x0000000b0400720c */ /* 0x000fda0003f06070 */
[----:B------:R-:W-:Y:S01]  /*0200*/  @P0 VIADD R7, R7, 0x1 ;  /* 0x0000000107070836 */ /* 0x000fe20000000000 */
[----:B------:R-:W-:-:S03]  /*0210*/  ISETP.NE.AND P0, PT, R5, RZ, PT ;  /* 0x000000ff0500720c */ /* 0x000fc60003f05270 */
[----:B------:R-:W-:-:S05]  /*0220*/  @!P2 IMAD.MOV R7, RZ, RZ, -R7 ;  /* 0x000000ffff07a224 */ /* 0x000fca00078e0a07 */
[----:B------:R-:W-:-:S05]  /*0230*/  SEL R0, R6, R7, !P0 ;  /* 0x0000000706007207 */ /* 0x000fca0004000000 */
[C---:B------:R-:W-:Y:S02]  /*0240*/  VIADD R9, R0.reuse, 0xffffffff ;  /* 0xffffffff00097836 */ /* 0x040fe40000000000 */
[----:B------:R-:W-:-:S05]  /*0250*/  VIADD R2, R0, 0x1 ;  /* 0x0000000100027836 */ /* 0x000fca0000000000 */
[----:B------:R-:W-:Y:S01]  /*0260*/  ISETP.GT.U32.AND P1, PT, R9, R2, PT ;  /* 0x000000020900720c */ /* 0x000fe20003f24070 */
[----:B------:R-:W-:-:S12]  /*0270*/  IMAD.MOV.U32 R2, RZ, RZ, RZ ;  /* 0x000000ffff027224 */ /* 0x000fd800078e00ff */
[----:B0-2---:R-:W-:Y:S05]  /*0280*/  @P1 BRA `(.L_x_1) ;  /* 0x0000001400041947 */ /* 0x005fea0003800000 */
[----:B------:R-:W-:Y:S01]  /*0290*/  ISETP.GE.AND P2, PT, R3, RZ, PT ;  /* 0x000000ff0300720c */ /* 0x000fe20003f46270 */
[----:B------:R-:W-:Y:S01]  /*02a0*/  IMAD.IADD R5, R4, 0x1, -R11 ;  /* 0x0000000104057824 */ /* 0x000fe200078e0a0b */
[----:B------:R-:W-:-:S04]  /*02b0*/  ISETP.GT.U32.AND P1, PT, R11, R4, PT ;  /* 0x000000040b00720c */ /* 0x000fc80003f24070 */
[----:B------:R-:W-:-:S07]  /*02c0*/  SEL R5, R5, R4, !P1 ;  /* 0x0000000405057207 */ /* 0x000fce0004800000 */
[----:B------:R-:W-:-:S05]  /*02d0*/  @!P2 IMAD.MOV R5, RZ, RZ, -R5 ;  /* 0x000000ffff05a224 */ /* 0x000fca00078e0a05 */
[----:B------:R-:W-:-:S04]  /*02e0*/  SEL R6, R6, R5, !P0 ;  /* 0x0000000506067207 */ /* 0x000fc80004000000 */
[C---:B------:R-:W-:Y:S01]  /*02f0*/  IADD3 R11, P0, PT, R6.reuse, 0x2, RZ ;  /* 0x00000002060b7810 */ /* 0x040fe20007f1e0ff */
[----:B------:R-:W-:-:S03]  /*0300*/  VIADD R4, R6, 0xffffffff ;  /* 0xffffffff06047836 */ /* 0x000fc60000000000 */
[----:B------:R-:W-:Y:S02]  /*0310*/  LEA.HI.X.SX32 R13, R6, RZ, 0x1, P0 ;  /* 0x000000ff060d7211 */ /* 0x000fe400000f0eff */
[----:B------:R-:W-:Y:S02]  /*0320*/  IADD3 R8, P1, PT, R4, 0x1, RZ ;  /* 0x0000000104087810 */ /* 0x000fe40007f3e0ff */
[----:B------:R-:W-:Y:S02]  /*0330*/  SHF.R.S32.HI R2, RZ, 0x1f, R4 ;  /* 0x0000001fff027819 */ /* 0x000fe40000011404 */
[----:B------:R-:W-:-:S03]  /*0340*/  ISETP.GT.U32.AND P0, PT, R8, R11, PT ;  /* 0x0000000b0800720c */ /* 0x000fc60003f04070 */
[----:B------:R-:W-:-:S05]  /*0350*/  IMAD.X R10, RZ, RZ, R2, P1 ;  /* 0x000000ffff0a7224 */ /* 0x000fca00008e0602 */
[----:B------:R-:W-:-:S04]  /*0360*/  ISETP.GT.U32.AND.EX P0, PT, R10, R13, PT, P0 ;  /* 0x0000000d0a00720c */ /* 0x000fc80003f04100 */
[----:B------:R-:W-:Y:S02]  /*0370*/  SEL R11, R8, R11, P0 ;  /* 0x0000000b080b7207 */ /* 0x000fe40000000000 */
[----:B------:R-:W-:Y:S02]  /*0380*/  SEL R13, R10, R13, P0 ;  /* 0x0000000d0a0d7207 */ /* 0x000fe40000000000 */
[----:B------:R-:W-:Y:S02]  /*0390*/  IADD3 R5, PT, PT, R11, 0x1, -R6 ;  /* 0x000000010b057810 */ /* 0x000fe40007ffe806 */
[----:B------:R-:W-:Y:S02]  /*03a0*/  IADD3 R8, P3, PT, R4, -R11, RZ ;  /* 0x8000000b04087210 */ /* 0x000fe40007f7e0ff */
[----:B------:R-:W-:Y:S02]  /*03b0*/  LOP3.LUT R7, R5, 0x7, RZ, 0xc0, !PT ;  /* 0x0000000705077812 */ /* 0x000fe400078ec0ff */
[----:B------:R-:W-:Y:S01]  /*03c0*/  ISETP.GT.U32.AND P0, PT, R8, -0x8, PT ;  /* 0xfffffff80800780c */ /* 0x000fe20003f04070 */
[----:B------:R-:W-:Y:S01]  /*03d0*/  IMAD.X R8, R2, 0x1, ~R13, P3 ;  /* 0x0000000102087824 */ /* 0x000fe200018e0e0d */
[----:B------:R-:W-:-:S04]  /*03e0*/  IADD3 R7, P2, PT, R7, -0x1, RZ ;  /* 0xffffffff07077810 */ /* 0x000fc80007f5e0ff */
[----:B------:R-:W-:Y:S01]  /*03f0*/  ISETP.GE.U32.AND P1, PT, R7, 0x3, PT ;  /* 0x000000030700780c */ /* 0x000fe20003f26070 */
[----:B------:R-:W-:Y:S01]  /*0400*/  VIADD R7, R6, 0x1 ;  /* 0x0000000106077836 */ /* 0x000fe20000000000 */
[----:B------:R-:W-:Y:S01]  /*0410*/  ISETP.GT.U32.AND.EX P0, PT, R8, -0x1, PT, P0 ;  /* 0xffffffff0800780c */ /* 0x000fe20003f04100 */
[----:B------:R-:W-:Y:S01]  /*0420*/  IMAD.X R10, RZ, RZ, -0x1, P2 ;  /* 0xffffffffff0a7424 */ /* 0x000fe200010e06ff */
[C---:B------:R-:W-:Y:S02]  /*0430*/  IADD3 R6, P2, PT, -R4.reuse, R11, RZ ;  /* 0x0000000b04067210 */ /* 0x040fe40007f5e1ff */
[----:B------:R-:W-:Y:S02]  /*0440*/  ISETP.GT.U32.AND P3, PT, R4, R7, PT ;  /* 0x000000070400720c */ /* 0x000fe40003f64070 */
[----:B------:R-:W-:Y:S01]  /*0450*/  ISETP.GE.U32.AND.EX P1, PT, R10, RZ, PT, P1 ;  /* 0x000000ff0a00720c */ /* 0x000fe20003f26110 */
[----:B------:R-:W-:Y:S01]  /*0460*/  IMAD.X R7, R13, 0x1, ~R2, P2 ;  /* 0x000000010d077824 */ /* 0x000fe200010e0e02 */
[----:B------:R-:W-:Y:S01]  /*0470*/  P2R R18, PR, RZ, 0x8 ;  /* 0x00000008ff127803 */ /* 0x000fe20000000000 */
[----:B------:R-:W-:Y:S01]  /*0480*/  IMAD.MOV.U32 R2, RZ, RZ, RZ ;  /* 0x000000ffff027224 */ /* 0x000fe200078e00ff */
[----:B------:R-:W-:-:S02]  /*0490*/  SHF.R.S32.HI R8, RZ, 0x1f, R9 ;  /* 0x0000001fff087819 */ /* 0x000fc40000011409 */
[----:B------:R-:W-:Y:S02]  /*04a0*/  LOP3.LUT R10, R5, 0x3, RZ, 0xc0, !PT ;  /* 0x00000003050a7812 */ /* 0x000fe400078ec0ff */
[----:B------:R-:W-:-:S07]  /*04b0*/  LOP3.LUT R11, R6, 0xfffffff8, RZ, 0xc0, !PT ;  /* 0xfffffff8060b7812 */ /* 0x000fce00078ec0ff */
.L_x_11:
[----:B------:R-:W-:Y:S01]  /*04c0*/  ISETP.NE.AND P2, PT, R18, RZ, PT ;  /* 0x000000ff1200720c */ /* 0x000fe20003f45270 */
[----:B------:R-:W-:-:S12]  /*04d0*/  BSSY.RECONVERGENT B0, `(.L_x_2) ;  /* 0x0000115000007945 */ /* 0x000fd80003800200 */
[----:B------:R-:W-:Y:S05]  /*04e0*/  @P2 BRA `(.L_x_3) ;  /* 0x00000010004c2947 */ /* 0x000fea0003800000 */
[----:B------:R-:W0:Y:S01]  /*04f0*/  LDCU UR6, c[0x0][0x380] ;  /* 0x00007000ff0677ac */ /* 0x000e220008000800 */
[----:B------:R-:W-:Y:S01]  /*0500*/  SHF.R.S32.HI R12, RZ, 0x1f, R9 ;  /* 0x0000001fff0c7819 */ /* 0x000fe20000011409 */
[----:B------:R-:W-:Y:S01]  /*0510*/  BSSY.RECONVERGENT B2, `(.L_x_4) ;  /* 0x000008f000027945 */ /* 0x000fe20003800200 */
[----:B------:R-:W-:Y:S02]  /*0520*/  LOP3.LUT P2, RZ, R6, 0x7, RZ, 0xc0, !PT ;  /* 0x0000000706ff7812 */ /* 0x000fe4000784c0ff */
[----:B0-----:R-:W-:-:S05]  /*0530*/  LOP3.LUT R12, R12, UR6, RZ, 0xc0, !PT ;  /* 0x000000060c0c7c12 */ /* 0x001fca000f8ec0ff */
[----:B------:R-:W-:Y:S02]  /*0540*/  IMAD.IADD R13, R12, 0x1, R9 ;  /* 0x000000010c0d7824 */ /* 0x000fe400078e0209 */
[----:B------:R-:W-:-:S03]  /*0550*/  IMAD.MOV.U32 R12, RZ, RZ, R4 ;  /* 0x000000ffff0c7224 */ /* 0x000fc600078e0004 */
[----:B------:R-:W-:-:S04]  /*0560*/  ISETP.NE.AND P3, PT, R13, UR6, PT ;  /* 0x000000060d007c0c */ /* 0x000fc8000bf65270 */
[----:B------:R-:W-:Y:S01]  /*0570*/  SEL R13, R13, RZ, P3 ;  /* 0x000000ff0d0d7207 */ /* 0x000fe20001800000 */
[----:B------:R-:W-:Y:S08]  /*0580*/  @P0 BRA `(.L_x_5) ;  /* 0x00000008001c0947 */ /* 0x000ff00003800000 */
[----:B------:R-:W-:Y:S02]  /*0590*/  IMAD.MOV.U32 R22, RZ, RZ, RZ ;  /* 0x000000ffff167224 */ /* 0x000fe400078e00ff */
[----:B------:R-:W-:-:S07]  /*05a0*/  IMAD.MOV.U32 R20, RZ, RZ, RZ ;  /* 0x000000ffff147224 */ /* 0x000fce00078e00ff */
.L_x_6:
[----:B------:R-:W-:-:S04]  /*05b0*/  SHF.R.S32.HI R14, RZ, 0x1f, R12 ;  /* 0x0000001fff0e7819 */ /* 0x000fc8000001140c */
[----:B------:R-:W-:-:S05]  /*05c0*/  LOP3.LUT R15, R14, UR7, RZ, 0xc0, !PT ;  /* 0x000000070e0f7c12 */ /* 0x000fca000f8ec0ff */
[----:B------:R-:W-:-:S05]  /*05d0*/  IMAD.IADD R15, R15, 0x1, R12 ;  /* 0x000000010f0f7824 */ /* 0x000fca00078e020c */
[----:B------:R-:W-:-:S04]  /*05e0*/  ISETP.NE.AND P3, PT, R15, UR7, PT ;  /* 0x000000070f007c0c */ /* 0x000fc8000bf65270 */
[----:B------:R-:W-:-:S05]  /*05f0*/  SEL R14, R15, RZ, P3 ;  /* 0x000000ff0f0e7207 */ /* 0x000fca0001800000 */
[----:B------:R-:W-:Y:S02]  /*0600*/  IMAD R24, R13, UR7, R14 ;  /* 0x000000070d187c24 */ /* 0x000fe4000f8e020e */
[----:B------:R-:W-:-:S03]  /*0610*/  VIADD R14, R12, 0x1 ;  /* 0x000000010c0e7836 */ /* 0x000fc60000000000 */
[----:B------:R-:W-:Y:S02]  /*0620*/  ISETP.NE.AND P4, PT, R24, R3, PT ;  /* 0x000000031800720c */ /* 0x000fe40003f85270 */
[----:B------:R-:W-:-:S04]  /*0630*/  SHF.R.S32.HI R15, RZ, 0x1f, R14 ;  /* 0x0000001fff0f7819 */ /* 0x000fc8000001140e */
[----:B------:R-:W-:-:S05]  /*0640*/  LOP3.LUT R15, R15, UR7, RZ, 0xc0, !PT ;  /* 0x000000070f0f7c12 */ /* 0x000fca000f8ec0ff */
[----:B------:R-:W-:Y:S02]  /*0650*/  IMAD.IADD R16, R14, 0x1, R15 ;  /* 0x000000010e107824 */ /* 0x000fe400078e020f */
[----:B------:R-:W0:Y:S03]  /*0660*/  @P4 LDC.64 R14, c[0x0][0x388] ;  /* 0x0000e200ff0e4b82 */ /* 0x000e260000000a00 */
[----:B------:R-:W-:-:S04]  /*0670*/  ISETP.NE.AND P3, PT, R16, UR7, PT ;  /* 0x0000000710007c0c */ /* 0x000fc8000bf65270 */
[----:B------:R-:W-:-:S05]  /*0680*/  SEL R16, R16, RZ, P3 ;  /* 0x000000ff10107207 */ /* 0x000fca0001800000 */
[----:B------:R-:W-:-:S05]  /*0690*/  IMAD R26, R13, UR7, R16 ;  /* 0x000000070d1a7c24 */ /* 0x000fca000f8e0210 */
[----:B------:R-:W-:Y:S02]  /*06a0*/  ISETP.NE.AND P3, PT, R26, R3, PT ;  /* 0x000000031a00720c */ /* 0x000fe40003f65270 */
[----:B0-----:R-:W-:-:S04]  /*06b0*/  @P4 IADD3 R16, P5, PT, R24, R14, RZ ;  /* 0x0000000e18104210 */ /* 0x001fc80007fbe0ff */
[----:B------:R-:W-:-:S07]  /*06c0*/  @P4 LEA.HI.X.SX32 R17, R24, R15, 0x1, P5 ;  /* 0x0000000f18114211 */ /* 0x000fce00028f0eff */
[----:B------:R-:W0:Y:S01]  /*06d0*/  @P3 LDC.64 R14, c[0x0][0x388] ;  /* 0x0000e200ff0e3b82 */ /* 0x000e220000000a00 */
[----:B------:R-:W2:Y:S01]  /*06e0*/  @P4 LDG.E.U8 R16, desc[UR4][R16.64] ;  /* 0x0000000410104981 */ /* 0x000ea2000c1e1100 */
[----:B0-----:R-:W-:-:S04]  /*06f0*/  @P3 IADD3 R14, P5, PT, R26, R14, RZ ;  /* 0x0000000e1a0e3210 */ /* 0x001fc80007fbe0ff */
[----:B------:R-:W-:-:S05]  /*0700*/  @P3 LEA.HI.X.SX32 R15, R26, R15, 0x1, P5 ;  /* 0x0000000f1a0f3211 */ /* 0x000fca00028f0eff */
[----:B------:R-:W3:Y:S01]  /*0710*/  @P3 LDG.E.U8 R14, desc[UR4][R14.64] ;  /* 0x000000040e0e3981 */ /* 0x000ee2000c1e1100 */
[C---:B------:R-:W-:Y:S02]  /*0720*/  VIADD R21, R12.reuse, 0x2 ;  /* 0x000000020c157836 */ /* 0x040fe40000000000 */
[----:B------:R-:W-:-:S03]  /*0730*/  VIADD R23, R12, 0x3 ;  /* 0x000000030c177836 */ /* 0x000fc60000000000 */
[----:B------:R-:W-:Y:S02]  /*0740*/  SHF.R.S32.HI R19, RZ, 0x1f, R21 ;  /* 0x0000001fff137819 */ /* 0x000fe40000011415 */
[----:B------:R-:W-:Y:S02]  /*0750*/  SHF.R.S32.HI R25, RZ, 0x1f, R23 ;  /* 0x0000001fff197819 */ /* 0x000fe40000011417 */
[----:B------:R-:W-:Y:S01]  /*0760*/  LOP3.LUT R24, R19, UR7, RZ, 0xc0, !PT ;  /* 0x0000000713187c12 */ /* 0x000fe2000f8ec0ff */
[----:B------:R-:W-:-:S04]  /*0770*/  @P4 VIADD R19, R2, 0x1 ;  /* 0x0000000102134836 */ /* 0x000fc80000000000 */
[----:B------:R-:W-:Y:S01]  /*0780*/  IMAD.IADD R24, R21, 0x1, R24 ;  /* 0x0000000115187824 */ /* 0x000fe200078e0218 */
[----:B--2---:R-:W-:Y:S02]  /*0790*/  ISETP.NE.AND P5, PT, R16, 0x58, P4 ;  /* 0x000000581000780c */ /* 0x004fe400027a5270 */
[----:B------:R-:W-:-:S05]  /*07a0*/  LOP3.LUT R16, R25, UR7, RZ, 0xc0, !PT ;  /* 0x0000000719107c12 */ /* 0x000fca000f8ec0ff */
[----:B------:R-:W-:-:S06]  /*07b0*/  IMAD.IADD R16, R23, 0x1, R16 ;  /* 0x0000000117107824 */ /* 0x000fcc00078e0210 */
[----:B------:R-:W-:Y:S01]  /*07c0*/  @P5 IMAD.MOV R19, RZ, RZ, R2 ;  /* 0x000000ffff135224 */ /* 0x000fe200078e0202 */
[----:B------:R-:W-:-:S03]  /*07d0*/  ISETP.NE.AND P5, PT, R24, UR7, PT ;  /* 0x0000000718007c0c */ /* 0x000fc6000bfa5270 */
[----:B------:R-:W-:Y:S01]  /*07e0*/  @P4 IMAD.MOV.U32 R2, RZ, RZ, R19 ;  /* 0x000000ffff024224 */ /* 0x000fe200078e0013 */
[----:B------:R-:W-:Y:S01]  /*07f0*/  SEL R26, R24, RZ, P5 ;  /* 0x000000ff181a7207 */ /* 0x000fe20002800000 */
[----:B------:R-:W-:Y:S01]  /*0800*/  VIADD R19, R12, 0x4 ;  /* 0x000000040c137836 */ /* 0x000fe20000000000 */
[----:B------:R-:W-:Y:S01]  /*0810*/  ISETP.NE.AND P5, PT, R16, UR7, PT ;  /* 0x0000000710007c0c */ /* 0x000fe2000bfa5270 */
[----:B------:R-:W-:Y:S02]  /*0820*/  @P3 VIADD R23, R2, 0x1 ;  /* 0x0000000102173836 */ /* 0x000fe40000000000 */
[C---:B------:R-:W-:Y:S01]  /*0830*/  IMAD R26, R13.reuse, UR7, R26 ;  /* 0x000000070d1a7c24 */ /* 0x040fe2000f8e021a */
[----:B------:R-:W-:Y:S02]  /*0840*/  SEL R28, R16, RZ, P5 ;  /* 0x000000ff101c7207 */ /* 0x000fe40002800000 */
[----:B------:R-:W-:Y:S02]  /*0850*/  SHF.R.S32.HI R21, RZ, 0x1f, R19 ;  /* 0x0000001fff157819 */ /* 0x000fe40000011413 */
[----:B------:R-:W-:Y:S01]  /*0860*/  ISETP.NE.AND P5, PT, R26, R3, PT ;  /* 0x000000031a00720c */ /* 0x000fe20003fa5270 */
[----:B------:R-:W-:Y:S01]  /*0870*/  IMAD R28, R13, UR7, R28 ;  /* 0x000000070d1c7c24 */ /* 0x000fe2000f8e021c */
[----:B---3--:R-:W-:-:S02]  /*0880*/  ISETP.NE.AND P4, PT, R14, 0x58, P3 ;  /* 0x000000580e00780c */ /* 0x008fc40001f85270 */
[----:B------:R-:W-:-:S05]  /*0890*/  LOP3.LUT R21, R21, UR7, RZ, 0xc0, !PT ;  /* 0x0000000715157c12 */ /* 0x000fca000f8ec0ff */
[----:B------:R-:W-:-:S04]  /*08a0*/  IMAD.IADD R21, R19, 0x1, R21 ;  /* 0x0000000113157824 */ /* 0x000fc800078e0215 */
[----:B------:R-:W0:Y:S02]  /*08b0*/  @P5 LDC.64 R14, c[0x0][0x388] ;  /* 0x0000e200ff0e5b82 */ /* 0x000e240000000a00 */
[----:B------:R-:W-:Y:S01]  /*08c0*/  @P4 IMAD.MOV R23, RZ, RZ, R2 ;  /* 0x000000ffff174224 */ /* 0x000fe200078e0202 */
[----:B------:R-:W-:-:S03]  /*08d0*/  ISETP.NE.AND P4, PT, R28, R3, PT ;  /* 0x000000031c00720c */ /* 0x000fc60003f85270 */
[----:B------:R-:W-:-:S10]  /*08e0*/  @P3 IMAD.MOV.U32 R2, RZ, RZ, R23 ;  /* 0x000000ffff023224 */ /* 0x000fd400078e0017 */
[----:B------:R-:W1:Y:S01]  /*08f0*/  @P4 LDC.64 R16, c[0x0][0x388] ;  /* 0x0000e200ff104b82 */ /* 0x000e620000000a00 */
[----:B0-----:R-:W-:-:S04]  /*0900*/  @P5 IADD3 R24, P3, PT, R26, R14, RZ ;  /* 0x0000000e1a185210 */ /* 0x001fc80007f7e0ff */
[----:B------:R-:W-:Y:S02]  /*0910*/  @P5 LEA.HI.X.SX32 R25, R26, R15, 0x1, P3 ;  /* 0x0000000f1a195211 */ /* 0x000fe400018f0eff */
[----:B------:R-:W-:-:S03]  /*0920*/  ISETP.NE.AND P3, PT, R21, UR7, PT ;  /* 0x0000000715007c0c */ /* 0x000fc6000bf65270 */
[----:B------:R0:W2:Y:S01]  /*0930*/  @P5 LDG.E.U8 R24, desc[UR4][R24.64] ;  /* 0x0000000418185981 */ /* 0x0000a2000c1e1100 */
[----:B------:R-:W-:-:S05]  /*0940*/  SEL R14, R21, RZ, P3 ;  /* 0x000000ff150e7207 */ /* 0x000fca0001800000 */
[----:B------:R-:W-:Y:S01]  /*0950*/  IMAD R26, R13, UR7, R14 ;  /* 0x000000070d1a7c24 */ /* 0x000fe2000f8e020e */
[----:B-1----:R-:W-:-:S04]  /*0960*/  @P4 IADD3 R16, P3, PT, R28, R16, RZ ;  /* 0x000000101c104210 */ /* 0x002fc80007f7e0ff */
[----:B------:R-:W-:Y:S02]  /*0970*/  @P4 LEA.HI.X.SX32 R17, R28, R17, 0x1, P3 ;  /* 0x000000111c114211 */ /* 0x000fe400018f0eff */
[----:B------:R-:W-:-:S03]  /*0980*/  ISETP.NE.AND P3, PT, R26, R3, PT ;  /* 0x000000031a00720c */ /* 0x000fc60003f65270 */
[----:B------:R-:W3:Y:S10]  /*0990*/  @P4 LDG.E.U8 R16, desc[UR4][R16.64] ;  /* 0x0000000410104981 */ /* 0x000ef4000c1e1100 */
[----:B------:R-:W1:Y:S02]  /*09a0*/  @P3 LDC.64 R14, c[0x0][0x388] ;  /* 0x0000e200ff0e3b82 */ /* 0x000e640000000a00 */
[----:B-1----:R-:W-:-:S04]  /*09b0*/  @P3 IADD3 R14, P6, PT, R26, R14, RZ ;  /* 0x0000000e1a0e3210 */ /* 0x002fc80007fde0ff */
[----:B------:R-:W-:-:S05]  /*09c0*/  @P3 LEA.HI.X.SX32 R15, R26, R15, 0x1, P6 ;  /* 0x0000000f1a0f3211 */ /* 0x000fca00030f0eff */
[----:B------:R-:W4:Y:S01]  /*09d0*/  @P3 LDG.E.U8 R14, desc[UR4][R14.64] ;  /* 0x000000040e0e3981 */ /* 0x000f22000c1e1100 */
[----:B------:R-:W-:Y:S02]  /*09e0*/  @P5 VIADD R19, R2, 0x1 ;  /* 0x0000000102135836 */ /* 0x000fe40000000000 */
[C---:B------:R-:W-:Y:S02]  /*09f0*/  VIADD R21, R12.reuse, 0x5 ;  /* 0x000000050c157836 */ /* 0x040fe40000000000 */
[----:B------:R-:W-:-:S05]  /*0a00*/  VIADD R23, R12, 0x6 ;  /* 0x000000060c177836 */ /* 0x000fca0000000000 */
[----:B0-----:R-:W-:Y:S02]  /*0a10*/  SHF.R.S32.HI R25, RZ, 0x1f, R23 ;  /* 0x0000001fff197819 */ /* 0x001fe40000011417 */
[----:B--2---:R-:W-:-:S13]  /*0a20*/  ISETP.NE.AND P6, PT, R24, 0x58, P5 ;  /* 0x000000581800780c */ /* 0x004fda0002fc5270 */
[----:B------:R-:W-:-:S04]  /*0a30*/  @P6 IMAD.MOV R19, RZ, RZ, R2 ;  /* 0x000000ffff136224 */ /* 0x000fc800078e0202 */
[----:B------:R-:W-:Y:S01]  /*0a40*/  @P5 IMAD.MOV.U32 R2, RZ, RZ, R19 ;  /* 0x000000ffff025224 */ /* 0x000fe200078e0013 */
[----:B---3--:R-:W-:Y:S02]  /*0a50*/  ISETP.NE.AND P5, PT, R16, 0x58, P4 ;  /* 0x000000581000780c */ /* 0x008fe400027a5270 */
[----:B------:R-:W-:-:S04]  /*0a60*/  SHF.R.S32.HI R19, RZ, 0x1f, R21 ;  /* 0x0000001fff137819 */ /* 0x000fc80000011415 */
[----:B------:R-:W-:Y:S01]  /*0a70*/  LOP3.LUT R24, R19, UR7, RZ, 0xc0, !PT ;  /* 0x0000000713187c12 */ /* 0x000fe2000f8ec0ff */
[----:B------:R-:W-:-:S04]  /*0a80*/  @P4 VIADD R19, R2, 0x1 ;  /* 0x0000000102134836 */ /* 0x000fc80000000000 */
[----:B------:R-:W-:Y:S01]  /*0a90*/  IMAD.IADD R24, R21, 0x1, R24 ;  /* 0x0000000115187824 */ /* 0x000fe200078e0218 */
[----:B------:R-:W-:Y:S01]  /*0aa0*/  LOP3.LUT R16, R25, UR7, RZ, 0xc0, !PT ;  /* 0x0000000719107c12 */ /* 0x000fe2000f8ec0ff */
[----:B------:R-:W-:-:S03]  /*0ab0*/  @P5 IMAD.MOV R19, RZ, RZ, R2 ;  /* 0x000000ffff135224 */ /* 0x000fc600078e0202 */
[----:B------:R-:W-:Y:S01]  /*0ac0*/  ISETP.NE.AND P5, PT, R24, UR7, PT ;  /* 0x0000000718007c0c */ /* 0x000fe2000bfa5270 */
[----:B------:R-:W-:-:S03]  /*0ad0*/  IMAD.IADD R16, R23, 0x1, R16 ;  /* 0x0000000117107824 */ /* 0x000fc600078e0210 */
[----:B------:R-:W-:Y:S02]  /*0ae0*/  SEL R26, R24, RZ, P5 ;  /* 0x000000ff181a7207 */ /* 0x000fe40002800000 */
[----:B------:R-:W-:-:S03]  /*0af0*/  ISETP.NE.AND P5, PT, R16, UR7, PT ;  /* 0x0000000710007c0c */ /* 0x000fc6000bfa5270 */
[----:B------:R-:W-:Y:S01]  /*0b00*/  IMAD R26, R13, UR7, R26 ;  /* 0x000000070d1a7c24 */ /* 0x000fe2000f8e021a */
[----:B------:R-:W-:Y:S01]  /*0b10*/  SEL R28, R16, RZ, P5 ;  /* 0x000000ff101c7207 */ /* 0x000fe20002800000 */
[----:B------:R-:W-:-:S03]  /*0b20*/  @P4 IMAD.MOV.U32 R2, RZ, RZ, R19 ;  /* 0x000000ffff024224 */ /* 0x000fc600078e0013 */
[----:B------:R-:W-:Y:S01]  /*0b30*/  ISETP.NE.AND P5, PT, R26, R3, PT ;  /* 0x000000031a00720c */ /* 0x000fe20003fa5270 */
[----:B------:R-:W-:Y:S01]  /*0b40*/  IMAD R28, R13, UR7, R28 ;  /* 0x000000070d1c7c24 */ /* 0x000fe2000f8e021c */
[----:B----4-:R-:W-:Y:S01]  /*0b50*/  ISETP.NE.AND P4, PT, R14, 0x58, P3 ;  /* 0x000000580e00780c */ /* 0x010fe20001f85270 */
[----:B------:R-:W-:-:S10]  /*0b60*/  @P3 VIADD R23, R2, 0x1 ;  /* 0x0000000102173836 */ /* 0x000fd40000000000 */
[----:B------:R-:W0:Y:S01]  /*0b70*/  @P5 LDC.64 R14, c[0x0][0x388] ;  /* 0x0000e200ff0e5b82 */ /* 0x000e220000000a00 */
[----:B------:R-:W-:Y:S02]  /*0b80*/  VIADD R19, R12, 0x7 ;  /* 0x000000070c137836 */ /* 0x000fe40000000000 */
[----:B------:R-:W-:Y:S01]  /*0b90*/  @P4 IMAD.MOV R23, RZ, RZ, R2 ;  /* 0x000000ffff174224 */ /* 0x000fe200078e0202 */
[----:B------:R-:W-:Y:S02]  /*0ba0*/  ISETP.NE.AND P4, PT, R28, R3, PT ;  /* 0x000000031c00720c */ /* 0x000fe40003f85270 */
[----:B------:R-:W-:-:S04]  /*0bb0*/  SHF.R.S32.HI R21, RZ, 0x1f, R19 ;  /* 0x0000001fff157819 */ /* 0x000fc80000011413 */
[----:B------:R-:W-:-:S07]  /*0bc0*/  LOP3.LUT R21, R21, UR7, RZ, 0xc0, !PT ;  /* 0x0000000715157c12 */ /* 0x000fce000f8ec0ff */
[----:B------:R-:W1:Y:S01]  /*0bd0*/  @P4 LDC.64 R16, c[0x0][0x388] ;  /* 0x0000e200ff104b82 */ /* 0x000e620000000a00 */
[----:B------:R-:W-:Y:S01]  /*0be0*/  @P3 IMAD.MOV.U32 R2, RZ, RZ, R23 ;  /* 0x000000ffff023224 */ /* 0x000fe200078e0017 */
[----:B0-----:R-:W-:Y:S01]  /*0bf0*/  @P5 IADD3 R24, P3, PT, R26, R14, RZ ;  /* 0x0000000e1a185210 */ /* 0x001fe20007f7e0ff */
[----:B------:R-:W-:-:S03]  /*0c00*/  IMAD.IADD R21, R19, 0x1, R21 ;  /* 0x0000000113157824 */ /* 0x000fc600078e0215 */
[----:B------:R-:W-:Y:S02]  /*0c10*/  @P5 LEA.HI.X.SX32 R25, R26, R15, 0x1, P3 ;  /* 0x0000000f1a195211 */ /* 0x000fe400018f0eff */
[----:B------:R-:W-:-:S03]  /*0c20*/  ISETP.NE.AND P3, PT, R21, UR7, PT ;  /* 0x0000000715007c0c */ /* 0x000fc6000bf65270 */
[----:B------:R-:W2:Y:S01]  /*0c30*/  @P5 LDG.E.U8 R24, desc[UR4][R24.64] ;  /* 0x0000000418185981 */ /* 0x000ea2000c1e1100 */
[----:B------:R-:W-:-:S05]  /*0c40*/  SEL R14, R21, RZ, P3 ;  /* 0x000000ff150e7207 */ /* 0x000fca0001800000 */
[----:B------:R-:W-:Y:S01]  /*0c50*/  IMAD R26, R13, UR7, R14 ;  /* 0x000000070d1a7c24 */ /* 0x000fe2000f8e020e */
[----:B-1----:R-:W-:-:S04]  /*0c60*/  @P4 IADD3 R16, P3, PT, R28, R16, RZ ;  /* 0x000000101c104210 */ /* 0x002fc80007f7e0ff */
[----:B------:R-:W-:Y:S02]  /*0c70*/  @P4 LEA.HI.X.SX32 R17, R28, R17, 0x1, P3 ;  /* 0x000000111c114211 */ /* 0x000fe400018f0eff */
[----:B------:R-:W-:-:S03]  /*0c80*/  ISETP.NE.AND P3, PT, R26, R3, PT ;  /* 0x000000031a00720c */ /* 0x000fc60003f65270 */
[----:B------:R-:W3:Y:S10]  /*0c90*/  @P4 LDG.E.U8 R16, desc[UR4][R16.64] ;  /* 0x0000000410104981 */ /* 0x000ef4000c1e1100 */
[----:B------:R-:W0:Y:S02]  /*0ca0*/  @P3 LDC.64 R14, c[0x0][0x388] ;  /* 0x0000e200ff0e3b82 */ /* 0x000e240000000a00 */
[----:B0-----:R-:W-:-:S04]  /*0cb0*/  @P3 IADD3 R14, P6, PT, R26, R14, RZ ;  /* 0x0000000e1a0e3210 */ /* 0x001fc80007fde0ff */
[----:B------:R-:W-:-:S05]  /*0cc0*/  @P3 LEA.HI.X.SX32 R15, R26, R15, 0x1, P6 ;  /* 0x0000000f1a0f3211 */ /* 0x000fca00030f0eff */
[----:B------:R-:W4:Y:S01]  /*0cd0*/  @P3 LDG.E.U8 R14, desc[UR4][R14.64] ;  /* 0x000000040e0e3981 */ /* 0x000f22000c1e1100 */
[----:B------:R-:W-:Y:S02]  /*0ce0*/  @P5 VIADD R19, R2, 0x1 ;  /* 0x0000000102135836 */ /* 0x000fe40000000000 */
[----:B------:R-:W-:Y:S01]  /*0cf0*/  VIADD R12, R12, 0x8 ;  /* 0x000000080c0c7836 */ /* 0x000fe20000000000 */
[----:B--2---:R-:W-:-:S13]  /*0d00*/  ISETP.NE.AND P6, PT, R24, 0x58, P5 ;  /* 0x000000581800780c */ /* 0x004fda0002fc5270 */
[----:B------:R-:W-:-:S04]  /*0d10*/  @P6 IMAD.MOV R19, RZ, RZ, R2 ;  /* 0x000000ffff136224 */ /* 0x000fc800078e0202 */
[----:B------:R-:W-:Y:S01]  /*0d20*/  @P5 IMAD.MOV.U32 R2, RZ, RZ, R19 ;  /* 0x000000ffff025224 */ /* 0x000fe200078e0013 */
[----:B---3--:R-:W-:-:S03]  /*0d30*/  ISETP.NE.AND P5, PT, R16, 0x58, P4 ;  /* 0x000000581000780c */ /* 0x008fc600027a5270 */
[----:B------:R-:W-:-:S10]  /*0d40*/  @P4 VIADD R19, R2, 0x1 ;  /* 0x0000000102134836 */ /* 0x000fd40000000000 */
[----:B------:R-:W-:-:S04]  /*0d50*/  @P5 IMAD.MOV R19, RZ, RZ, R2 ;  /* 0x000000ffff135224 */ /* 0x000fc800078e0202 */
[----:B------:R-:W-:Y:S01]  /*0d60*/  @P4 IMAD.MOV.U32 R2, RZ, RZ, R19 ;  /* 0x000000ffff024224 */ /* 0x000fe200078e0013 */
[----:B------:R-:W-:-:S05]  /*0d70*/  IADD3 R22, P4, PT, R22, 0x8, RZ ;  /* 0x0000000816167810 */ /* 0x000fca0007f9e0ff */
[----:B------:R-:W-:Y:S01]  /*0d80*/  IMAD.X R20, RZ, RZ, R20, P4 ;  /* 0x000000ffff147224 */ /* 0x000fe200020e0614 */
[----:B------:R-:W-:-:S04]  /*0d90*/  ISETP.NE.U32.AND P4, PT, R22, R11, PT ;  /* 0x0000000b1600720c */ /* 0x000fc80003f85070 */
[----:B------:R-:W-:Y:S01]  /*0da0*/  ISETP.NE.AND.EX P4, PT, R20, R7, PT, P4 ;  /* 0x000000071400720c */ /* 0x000fe20003f85340 */
[----:B------:R-:W-:Y:S01]  /*0db0*/  @P3 VIADD R16, R2, 0x1 ;  /* 0x0000000102103836 */ /* 0x000fe20000000000 */
[----:B----4-:R-:W-:-:S13]  /*0dc0*/  ISETP.NE.AND P5, PT, R14, 0x58, P3 ;  /* 0x000000580e00780c */ /* 0x010fda0001fa5270 */
[----:B------:R-:W-:-:S04]  /*0dd0*/  @P5 IMAD.MOV R16, RZ, RZ, R2 ;  /* 0x000000ffff105224 */ /* 0x000fc800078e0202 */
[----:B------:R-:W-:Y:S01]  /*0de0*/  @P3 IMAD.MOV.U32 R2, RZ, RZ, R16 ;  /* 0x000000ffff023224 */ /* 0x000fe200078e0010 */
[----:B------:R-:W-:Y:S06]  /*0df0*/  @P4 BRA `(.L_x_6) ;  /* 0xfffffff400ec4947 */ /* 0x000fec000383ffff */
.L_x_5:
[----:B------:R-:W-:Y:S05]  /*0e00*/  BSYNC.RECONVERGENT B2 ;  /* 0x0000000000027941 */ /* 0x000fea0003800200 */
.L_x_4:
[----:B------:R-:W-:Y:S05]  /*0e10*/  @!P2 BRA `(.L_x_3) ;  /* 0x000000080000a947 */ /* 0x000fea0003800000 */
[----:B------:R-:W-:Y:S01]  /*0e20*/  ISETP.NE.U32.AND P2, PT, R10, RZ, PT ;  /* 0x000000ff0a00720c */ /* 0x000fe20003f45070 */
[----:B------:R-:W-:Y:S03]  /*0e30*/  BSSY.RECONVERGENT B2, `(.L_x_7) ;  /* 0x0000044000027945 */ /* 0x000fe60003800200 */
[----:B------:R-:W-:Y:S01]  /*0e40*/  ISETP.NE.AND.EX P2, PT, RZ, RZ, PT, P2 ;  /* 0x000000ffff00720c */ /* 0x000fe20003f45320 */
[----:B------:R-:W-:-:S12]  /*0e50*/  @!P1 BRA `(.L_x_8) ;  /* 0x0000000400049947 */ /* 0x000fd80003800000 */
[----:B------:R-:W0:Y:S01]  /*0e60*/  LDCU UR6, c[0x0][0x384] ;  /* 0x00007080ff0677ac */ /* 0x000e220008000800 */
[----:B------:R-:W-:-:S04]  /*0e70*/  SHF.R.S32.HI R14, RZ, 0x1f, R12 ;  /* 0x0000001fff0e7819 */ /* 0x000fc8000001140c */
[----:B0-----:R-:W-:-:S05]  /*0e80*/  LOP3.LUT R15, R14, UR6, RZ, 0xc0, !PT ;  /* 0x000000060e0f7c12 */ /* 0x001fca000f8ec0ff */
[----:B------:R-:W-:-:S05]  /*0e90*/  IMAD.IADD R15, R15, 0x1, R12 ;  /* 0x000000010f0f7824 */ /* 0x000fca00078e020c */
[----:B------:R-:W-:-:S04]  /*0ea0*/  ISETP.NE.AND P3, PT, R15, UR6, PT ;  /* 0x000000060f007c0c */ /* 0x000fc8000bf65270 */
[----:B------:R-:W-:-:S05]  /*0eb0*/  SEL R14, R15, RZ, P3 ;  /* 0x000000ff0f0e7207 */ /* 0x000fca0001800000 */
[----:B------:R-:W-:-:S05]  /*0ec0*/  IMAD R16, R13, UR6, R14 ;  /* 0x000000060d107c24 */ /* 0x000fca000f8e020e */
[----:B------:R-:W-:-:S13]  /*0ed0*/  ISETP.NE.AND P3, PT, R16, R3, PT ;  /* 0x000000031000720c */ /* 0x000fda0003f65270 */
[----:B------:R-:W0:Y:S02]  /*0ee0*/  @P3 LDC.64 R14, c[0x0][0x388] ;  /* 0x0000e200ff0e3b82 */ /* 0x000e240000000a00 */
[----:B0-----:R-:W-:-:S04]  /*0ef0*/  @P3 IADD3 R14, P4, PT, R16, R14, RZ ;  /* 0x0000000e100e3210 */ /* 0x001fc80007f9e0ff */
[----:B------:R-:W-:-:S05]  /*0f00*/  @P3 LEA.HI.X.SX32 R15, R16, R15, 0x1, P4 ;  /* 0x0000000f100f3211 */ /* 0x000fca00020f0eff */
[----:B------:R-:W2:Y:S01]  /*0f10*/  @P3 LDG.E.U8 R14, desc[UR4][R14.64] ;  /* 0x000000040e0e3981 */ /* 0x000ea2000c1e1100 */
[C---:B------:R-:W-:Y:S02]  /*0f20*/  VIADD R16, R12.reuse, 0x1 ;  /* 0x000000010c107836 */ /* 0x040fe40000000000 */
[----:B------:R-:W-:Y:S02]  /*0f30*/  VIADD R19, R12, 0x2 ;  /* 0x000000020c137836 */ /* 0x000fe40000000000 */
[----:B------:R-:W-:Y:S01]  /*0f40*/  @P3 VIADD R21, R2, 0x1 ;  /* 0x0000000102153836 */ /* 0x000fe20000000000 */
[----:B------:R-:W-:Y:S02]  /*0f50*/  SHF.R.S32.HI R17, RZ, 0x1f, R16 ;  /* 0x0000001fff117819 */ /* 0x000fe40000011410 */
[----:B------:R-:W-:Y:S02]  /*0f60*/  SHF.R.S32.HI R20, RZ, 0x1f, R19 ;  /* 0x0000001fff147819 */ /* 0x000fe40000011413 */
[----:B------:R-:W-:-:S02]  /*0f70*/  LOP3.LUT R17, R17, UR6, RZ, 0xc0, !PT ;  /* 0x0000000611117c12 */ /* 0x000fc4000f8ec0ff */
[----:B------:R-:W-:-:S03]  /*0f80*/  LOP3.LUT R20, R20, UR6, RZ, 0xc0, !PT ;  /* 0x0000000614147c12 */ /* 0x000fc6000f8ec0ff */
[----:B------:R-:W-:Y:S02]  /*0f90*/  IMAD.IADD R17, R16, 0x1, R17 ;  /* 0x0000000110117824 */ /* 0x000fe400078e0211 */
[----:B------:R-:W-:Y:S02]  /*0fa0*/  IMAD.IADD R20, R19, 0x1, R20 ;  /* 0x0000000113147824 */ /* 0x000fe400078e0214 */
[----:B------:R-:W-:Y:S01]  /*0fb0*/  VIADD R19, R12, 0x3 ;  /* 0x000000030c137836 */ /* 0x000fe20000000000 */
[----:B------:R-:W-:-:S04]  /*0fc0*/  ISETP.NE.AND P4, PT, R17, UR6, PT ;  /* 0x0000000611007c0c */ /* 0x000fc8000bf85270 */
[----:B------:R-:W-:Y:S02]  /*0fd0*/  SEL R24, R17, RZ, P4 ;  /* 0x000000ff11187207 */ /* 0x000fe40002000000 */
[----:B------:R-:W-:-:S03]  /*0fe0*/  ISETP.NE.AND P4, PT, R20, UR6, PT ;  /* 0x0000000614007c0c */ /* 0x000fc6000bf85270 */
[C---:B------:R-:W-:Y:S01]  /*0ff0*/  IMAD R24, R13.reuse, UR6, R24 ;  /* 0x000000060d187c24 */ /* 0x040fe2000f8e0218 */
[----:B------:R-:W-:Y:S02]  /*1000*/  SEL R22, R20, RZ, P4 ;  /* 0x000000ff14167207 */ /* 0x000fe40002000000 */
[----:B------:R-:W-:Y:S02]  /*1010*/  SHF.R.S32.HI R20, RZ, 0x1f, R19 ;  /* 0x0000001fff147819 */ /* 0x000fe40000011413 */
[----:B------:R-:W-:Y:S01]  /*1020*/  ISETP.NE.AND P5, PT, R24, R3, PT ;  /* 0x000000031800720c */ /* 0x000fe20003fa5270 */
[----:B------:R-:W-:Y:S01]  /*1030*/  IMAD R22, R13, UR6, R22 ;  /* 0x000000060d167c24 */ /* 0x000fe2000f8e0216 */
[----:B------:R-:W-:-:S05]  /*1040*/  LOP3.LUT R26, R20, UR6, RZ, 0xc0, !PT ;  /* 0x00000006141a7c12 */ /* 0x000fca000f8ec0ff */
[----:B------:R-:W-:Y:S01]  /*1050*/  IMAD.IADD R26, R19, 0x1, R26 ;  /* 0x00000001131a7824 */ /* 0x000fe200078e021a */
[----:B--2---:R-:W-:-:S05]  /*1060*/  ISETP.NE.AND P4, PT, R14, 0x58, P3 ;  /* 0x000000580e00780c */ /* 0x004fca0001f85270 */
[----:B------:R-:W0:Y:S08]  /*1070*/  @P5 LDC.64 R14, c[0x0][0x388] ;  /* 0x0000e200ff0e5b82 */ /* 0x000e300000000a00 */
[----:B------:R-:W-:Y:S01]  /*1080*/  @P4 IMAD.MOV R21, RZ, RZ, R2 ;  /* 0x000000ffff154224 */ /* 0x000fe200078e0202 */
[----:B------:R-:W-:-:S03]  /*1090*/  ISETP.NE.AND P4, PT, R22, R3, PT ;  /* 0x000000031600720c */ /* 0x000fc60003f85270 */
[----:B------:R-:W-:Y:S01]  /*10a0*/  @P3 IMAD.MOV.U32 R2, RZ, RZ, R21 ;  /* 0x000000ffff023224 */ /* 0x000fe200078e0015 */
[----:B0-----:R-:W-:-:S09]  /*10b0*/  @P5 IADD3 R20, P3, PT, R24, R14, RZ ;  /* 0x0000000e18145210 */ /* 0x001fd20007f7e0ff */
[----:B------:R-:W0:Y:S01]  /*10c0*/  @P4 LDC.64 R16, c[0x0][0x388] ;  /* 0x0000e200ff104b82 */ /* 0x000e220000000a00 */
[----:B------:R-:W-:Y:S02]  /*10d0*/  @P5 LEA.HI.X.SX32 R21, R24, R15, 0x1, P3 ;  /* 0x0000000f18155211 */ /* 0x000fe400018f0eff */
[----:B------:R-:W-:-:S03]  /*10e0*/  ISETP.NE.AND P3, PT, R26, UR6, PT ;  /* 0x000000061a007c0c */ /* 0x000fc6000bf65270 */
[----:B------:R-:W2:Y:S01]  /*10f0*/  @P5 LDG.E.U8 R20, desc[UR4][R20.64] ;  /* 0x0000000414145981 */ /* 0x000ea2000c1e1100 */
[----:B------:R-:W-:-:S05]  /*1100*/  SEL R26, R26, RZ, P3 ;  /* 0x000000ff1a1a7207 */ /* 0x000fca0001800000 */
[----:B------:R-:W-:Y:S01]  /*1110*/  IMAD R26, R13, UR6, R26 ;  /* 0x000000060d1a7c24 */ /* 0x000fe2000f8e021a */
[----:B0-----:R-:W-:-:S04]  /*1120*/  @P4 IADD3 R16, P3, PT, R22, R16, RZ ;  /* 0x0000001016104210 */ /* 0x001fc80007f7e0ff */
        /* <DEDUP_REMOVED lines=15> */
[----:B------:R-:W-:-:S04]  /*1220*/  @P4 IMAD.MOV.U32 R2, RZ, RZ, R19 ;  /* 0x000000ffff024224 */ /* 0x000fc800078e0013 */
[----:B------:R-:W-:Y:S01]  /*1230*/  @P3 VIADD R19, R2, 0x1 ;  /* 0x0000000102133836 */ /* 0x000fe20000000000 */
[----:B----4-:R-:W-:-:S13]  /*1240*/  ISETP.NE.AND P5, PT, R14, 0x58, P3 ;  /* 0x000000580e00780c */ /* 0x010fda0001fa5270 */
[----:B------:R-:W-:-:S04]  /*1250*/  @P5 IMAD.MOV R19, RZ, RZ, R2 ;  /* 0x000000ffff135224 */ /* 0x000fc800078e0202 */
[----:B------:R-:W-:-:S07]  /*1260*/  @P3 IMAD.MOV.U32 R2, RZ, RZ, R19 ;  /* 0x000000ffff023224 */ /* 0x000fce00078e0013 */
.L_x_8:
[----:B------:R-:W-:Y:S05]  /*1270*/  BSYNC.RECONVERGENT B2 ;  /* 0x0000000000027941 */ /* 0x000fea0003800200 */
.L_x_7:
[----:B------:R-:W-:Y:S05]  /*1280*/  @!P2 BRA `(.L_x_3) ;  /* 0x0000000000e4a947 */ /* 0x000fea0003800000 */
[----:B------:R-:W-:Y:S01]  /*1290*/  ISETP.NE.U32.AND P2, PT, R10, 0x1, PT ;  /* 0x000000010a00780c */ /* 0x000fe20003f45070 */
[----:B------:R-:W-:Y:S01]  /*12a0*/  BSSY.RECONVERGENT B2, `(.L_x_9) ;  /* 0x0000025000027945 */ /* 0x000fe20003800200 */
[----:B------:R-:W-:Y:S02]  /*12b0*/  LOP3.LUT P3, RZ, R5, 0x1, RZ, 0xc0, !PT ;  /* 0x0000000105ff7812 */ /* 0x000fe4000786c0ff */
[----:B------:R-:W-:-:S13]  /*12c0*/  ISETP.NE.AND.EX P2, PT, RZ, RZ, PT, P2 ;  /* 0x000000ffff00720c */ /* 0x000fda0003f45320 */
[----:B------:R-:W-:Y:S05]  /*12d0*/  @!P2 BRA `(.L_x_10) ;  /* 0x000000000084a947 */ /* 0x000fea0003800000 */
[----:B------:R-:W0:Y:S01]  /*12e0*/  LDCU UR6, c[0x0][0x384] ;  /* 0x00007080ff0677ac */ /* 0x000e220008000800 */
[----:B------:R-:W-:-:S04]  /*12f0*/  SHF.R.S32.HI R14, RZ, 0x1f, R12 ;  /* 0x0000001fff0e7819 */ /* 0x000fc8000001140c */
[----:B0-----:R-:W-:Y:S01]  /*1300*/  LOP3.LUT R15, R14, UR6, RZ, 0xc0, !PT ;  /* 0x000000060e0f7c12 */ /* 0x001fe2000f8ec0ff */
[----:B------:R-:W-:-:S04]  /*1310*/  VIADD R14, R12, 0x1 ;  /* 0x000000010c0e7836 */ /* 0x000fc80000000000 */
[----:B------:R-:W-:Y:S01]  /*1320*/  IMAD.IADD R16, R15, 0x1, R12 ;  /* 0x000000010f107824 */ /* 0x000fe200078e020c */
[----:B------:R-:W-:-:S04]  /*1330*/  SHF.R.S32.HI R15, RZ, 0x1f, R14 ;  /* 0x0000001fff0f7819 */ /* 0x000fc8000001140e */
[C---:B------:R-:W-:Y:S02]  /*1340*/  ISETP.NE.AND P2, PT, R16.reuse, UR6, PT ;  /* 0x0000000610007c0c */ /* 0x040fe4000bf45270 */
[----:B------:R-:W-:Y:S02]  /*1350*/  LOP3.LUT R15, R15, UR6, RZ, 0xc0, !PT ;  /* 0x000000060f0f7c12 */ /* 0x000fe4000f8ec0ff */
[----:B------:R-:W-:-:S03]  /*1360*/  SEL R16, R16, RZ, P2 ;  /* 0x000000ff10107207 */ /* 0x000fc60001000000 */
[----:B------:R-:W-:Y:S02]  /*1370*/  IMAD.IADD R15, R14, 0x1, R15 ;  /* 0x000000010e0f7824 */ /* 0x000fe400078e020f */
[----:B------:R-:W-:-:S03]  /*1380*/  IMAD R22, R13, UR6, R16 ;  /* 0x000000060d167c24 */ /* 0x000fc6000f8e0210 */
[C---:B------:R-:W-:Y:S02]  /*1390*/  ISETP.NE.AND P4, PT, R15.reuse, UR6, PT ;  /* 0x000000060f007c0c */ /* 0x040fe4000bf85270 */
[----:B------:R-:W-:Y:S02]  /*13a0*/  ISETP.NE.AND P2, PT, R22, R3, PT ;  /* 0x000000031600720c */ /* 0x000fe40003f45270 */
[----:B------:R-:W-:-:S05]  /*13b0*/  SEL R14, R15, RZ, P4 ;  /* 0x000000ff0f0e7207 */ /* 0x000fca0002000000 */
[----:B------:R-:W-:-:S05]  /*13c0*/  IMAD R20, R13, UR6, R14 ;  /* 0x000000060d147c24 */ /* 0x000fca000f8e020e */
[----:B------:R-:W-:Y:S01]  /*13d0*/  ISETP.NE.AND P4, PT, R20, R3, PT ;  /* 0x000000031400720c */ /* 0x000fe20003f85270 */
[----:B------:R-:W0:-:S12]  /*13e0*/  @P2 LDC.64 R14, c[0x0][0x388] ;  /* 0x0000e200ff0e2b82 */ /* 0x000e180000000a00 */
[----:B------:R-:W1:Y:S01]  /*13f0*/  @P4 LDC.64 R16, c[0x0][0x388] ;  /* 0x0000e200ff104b82 */ /* 0x000e620000000a00 */
[----:B0-----:R-:W-:-:S04]  /*1400*/  @P2 IADD3 R14, P5, PT, R22, R14, RZ ;  /* 0x0000000e160e2210 */ /* 0x001fc80007fbe0ff */
[----:B------:R-:W-:-:S05]  /*1410*/  @P2 LEA.HI.X.SX32 R15, R22, R15, 0x1, P5 ;  /* 0x0000000f160f2211 */ /* 0x000fca00028f0eff */
[----:B------:R-:W2:Y:S01]  /*1420*/  @P2 LDG.E.U8 R14, desc[UR4][R14.64] ;  /* 0x000000040e0e2981 */ /* 0x000ea2000c1e1100 */
[----:B-1----:R-:W-:-:S04]  /*1430*/  @P4 IADD3 R16, P5, PT, R20, R16, RZ ;  /* 0x0000001014104210 */ /* 0x002fc80007fbe0ff */
[----:B------:R-:W-:-:S05]  /*1440*/  @P4 LEA.HI.X.SX32 R17, R20, R17, 0x1, P5 ;  /* 0x0000001114114211 */ /* 0x000fca00028f0eff */
[----:B------:R-:W3:Y:S01]  /*1450*/  @P4 LDG.E.U8 R16, desc[UR4][R16.64] ;  /* 0x0000000410104981 */ /* 0x000ee2000c1e1100 */
[----:B------:R-:W-:Y:S02]  /*1460*/  @P2 VIADD R19, R2, 0x1 ;  /* 0x0000000102132836 */ /* 0x000fe40000000000 */
[----:B------:R-:W-:Y:S01]  /*1470*/  VIADD R12, R12, 0x2 ;  /* 0x000000020c0c7836 */ /* 0x000fe20000000000 */
[----:B--2---:R-:W-:-:S13]  /*1480*/  ISETP.NE.AND P5, PT, R14, 0x58, P2 ;  /* 0x000000580e00780c */ /* 0x004fda00017a5270 */
[----:B------:R-:W-:Y:S01]  /*1490*/  @P5 IMAD.MOV R19, RZ, RZ, R2 ;  /* 0x000000ffff135224 */ /* 0x000fe200078e0202 */
[----:B---3--:R-:W-:-:S03]  /*14a0*/  ISETP.NE.AND P5, PT, R16, 0x58, P4 ;  /* 0x000000581000780c */ /* 0x008fc600027a5270 */
[----:B------:R-:W-:-:S04]  /*14b0*/  @P2 IMAD.MOV.U32 R2, RZ, RZ, R19 ;  /* 0x000000ffff022224 */ /* 0x000fc800078e0013 */
[----:B------:R-:W-:-:S06]  /*14c0*/  @P4 VIADD R19, R2, 0x1 ;  /* 0x0000000102134836 */ /* 0x000fcc0000000000 */
[----:B------:R-:W-:-:S04]  /*14d0*/  @P5 IMAD.MOV R19, RZ, RZ, R2 ;  /* 0x000000ffff135224 */ /* 0x000fc800078e0202 */
[----:B------:R-:W-:-:S07]  /*14e0*/  @P4 IMAD.MOV.U32 R2, RZ, RZ, R19 ;  /* 0x000000ffff024224 */ /* 0x000fce00078e0013 */
.L_x_10:
[----:B------:R-:W-:Y:S05]  /*14f0*/  BSYNC.RECONVERGENT B2 ;  /* 0x0000000000027941 */ /* 0x000fea0003800200 */
.L_x_9:
[----:B------:R-:W-:Y:S05]  /*1500*/  @!P3 BRA `(.L_x_3) ;  /* 0x000000000044b947 */ /* 0x000fea0003800000 */
        /* <DEDUP_REMOVED lines=8> */
[----:B------:R-:W-:Y:S05]  /*1590*/  @!P2 BRA `(.L_x_3) ;  /* 0x000000000020a947 */ /* 0x000fea0003800000 */
[----:B------:R-:W0:Y:S02]  /*15a0*/  LDCU.64 UR8, c[0x0][0x388] ;  /* 0x00007100ff0877ac */ /* 0x000e240008000a00 */
[----:B0-----:R-:W-:-:S04]  /*15b0*/  IADD3 R12, P2, PT, R14, UR8, RZ ;  /* 0x000000080e0c7c10 */ /* 0x001fc8000ff5e0ff */
[----:B------:R-:W-:-:S05]  /*15c0*/  LEA.HI.X.SX32 R13, R14, UR9, 0x1, P2 ;  /* 0x000000090e0d7c11 */ /* 0x000fca00090f0eff */
[----:B------:R-:W2:Y:S01]  /*15d0*/  LDG.E.U8 R12, desc[UR4][R12.64] ;  /* 0x000000040c0c7981 */ /* 0x000ea2000c1e1100 */
[----:B------:R-:W-:Y:S01]  /*15e0*/  VIADD R14, R2, 0x1 ;  /* 0x00000001020e7836 */ /* 0x000fe20000000000 */
[----:B--2---:R-:W-:-:S13]  /*15f0*/  ISETP.NE.AND P2, PT, R12, 0x58, PT ;  /* 0x000000580c00780c */ /* 0x004fda0003f45270 */
[----:B------:R-:W-:-:S04]  /*1600*/  @P2 IMAD.MOV R14, RZ, RZ, R2 ;  /* 0x000000ffff0e2224 */ /* 0x000fc800078e0202 */
[----:B------:R-:W-:-:S07]  /*1610*/  IMAD.MOV.U32 R2, RZ, RZ, R14 ;  /* 0x000000ffff027224 */ /* 0x000fce00078e000e */
.L_x_3:
[----:B------:R-:W-:Y:S05]  /*1620*/  BSYNC.RECONVERGENT B0 ;  /* 0x0000000000007941 */ /* 0x000fea0003800200 */
.L_x_2:
[----:B------:R-:W-:Y:S01]  /*1630*/  IADD3 R9, P2, PT, R9, 0x1, RZ ;  /* 0x0000000109097810 */ /* 0x000fe20007f5e0ff */
[----:B------:R-:W-:-:S04]  /*1640*/  VIADD R12, R0, 0x1 ;  /* 0x00000001000c7836 */ /* 0x000fc80000000000 */
[----:B------:R-:W-:Y:S01]  /*1650*/  IMAD.X R8, RZ, RZ, R8, P2 ;  /* 0x000000ffff087224 */ /* 0x000fe200010e0608 */
[----:B------:R-:W-:Y:S02]  /*1660*/  ISETP.GT.U32.AND P2, PT, R9, R12, PT ;  /* 0x0000000c0900720c */ /* 0x000fe40003f44070 */
[----:B------:R-:W-:-:S04]  /*1670*/  SHF.R.S32.HI R13, RZ, 0x1f, R12 ;  /* 0x0000001fff0d7819 */ /* 0x000fc8000001140c */
[----:B------:R-:W-:-:S13]  /*1680*/  ISETP.GT.U32.AND.EX P2, PT, R8, R13, PT, P2 ;  /* 0x0000000d0800720c */ /* 0x000fda0003f44120 */
[----:B------:R-:W-:Y:S05]  /*1690*/  @!P2 BRA `(.L_x_11) ;  /* 0xffffffec0088a947 */ /* 0x000fea000383ffff */
.L_x_1:
[----:B------:R-:W-:Y:S05]  /*16a0*/  BSYNC.RECONVERGENT B1 ;  /* 0x0000000000017941 */ /* 0x000fea0003800200 */
.L_x_0:
[----:B------:R-:W0:Y:S01]  /*16b0*/  LDCU.64 UR6, c[0x0][0x388] ;  /* 0x00007100ff0677ac */ /* 0x000e220008000a00 */
[----:B------:R-:W-:Y:S02]  /*16c0*/  SHF.R.S32.HI R0, RZ, 0x1f, R3 ;  /* 0x0000001fff007819 */ /* 0x000fe40000011403 */
[----:B0-----:R-:W-:-:S04]  /*16d0*/  IADD3 R4, P0, PT, R3, UR6, RZ ;  /* 0x0000000603047c10 */ /* 0x001fc8000ff1e0ff */
[----:B------:R-:W-:-:S05]  /*16e0*/  IADD3.X R5, PT, PT, R0, UR7, RZ, P0, !PT ;  /* 0x0000000700057c10 */ /* 0x000fca00087fe4ff */
[----:B------:R-:W2:Y:S02]  /*16f0*/  LDG.E.U8 R4, desc[UR4][R4.64] ;  /* 0x0000000404047981 */ /* 0x000ea4000c1e1100 */
[----:B--2---:R-:W-:-:S13]  /*1700*/  ISETP.NE.AND P0, PT, R4, 0x58, PT ;  /* 0x000000580400780c */ /* 0x004fda0003f05270 */
[----:B------:R-:W-:Y:S05]  /*1710*/  @P0 BRA `(.L_x_12) ;  /* 0x00000000003c0947 */ /* 0x000fea0003800000 */
[----:B------:R-:W-:-:S05]  /*1720*/  VIADD R2, R2, 0xfffffffc ;  /* 0xfffffffc02027836 */ /* 0x000fca0000000000 */
[----:B------:R-:W-:Y:S01]  /*1730*/  ISETP.GT.U32.AND P0, PT, R2, -0x3, PT ;  /* 0xfffffffd0200780c */ /* 0x000fe20003f04070 */
[----:B------:R-:W-:-:S12]  /*1740*/  IMAD.MOV.U32 R2, RZ, RZ, 0x2d ;  /* 0x0000002dff027424 */ /* 0x000fd800078e00ff */
[----:B------:R-:W0:Y:S02]  /*1750*/  @!P0 LDC.64 R4, c[0x0][0x390] ;  /* 0x0000e400ff048b82 */ /* 0x000e240000000a00 */
[----:B0-----:R-:W-:-:S05]  /*1760*/  @!P0 IADD3 R4, P1, PT, R3, R4, RZ ;  /* 0x0000000403048210 */ /* 0x001fca0007f3e0ff */
[----:B------:R-:W-:-:S05]  /*1770*/  @!P0 IMAD.X R5, R0, 0x1, R5, P1 ;  /* 0x0000000100058824 */ /* 0x000fca00008e0605 */
[----:B------:R0:W-:Y:S01]  /*1780*/  @!P0 STG.E.U8 desc[UR4][R4.64], R2 ;  /* 0x0000000204008986 */ /* 0x0001e2000c101104 */
[----:B------:R-:W-:Y:S05]  /*1790*/  @!P0 EXIT ;  /* 0x000000000000894d */ /* 0x000fea0003800000 */
[----:B------:R-:W1:Y:S01]  /*17a0*/  LDCU.64 UR6, c[0x0][0x390] ;  /* 0x00007200ff0677ac */ /* 0x000e620008000a00 */
[----:B0-----:R-:W-:Y:S01]  /*17b0*/  IMAD.MOV.U32 R4, RZ, RZ, 0x58 ;  /* 0x00000058ff047424 */ /* 0x001fe200078e00ff */
[----:B-1----:R-:W-:-:S04]  /*17c0*/  IADD3 R2, P0, PT, R3, UR6, RZ ;  /* 0x0000000603027c10 */ /* 0x002fc8000ff1e0ff */
[----:B------:R-:W-:Y:S02]  /*17d0*/  IADD3.X R3, PT, PT, R0, UR7, RZ, P0, !PT ;  /* 0x0000000700037c10 */ /* 0x000fe400087fe4ff */
[----:B------:R-:W-:-:S05]  /*17e0*/  PRMT R0, R4, 0x7610, R0 ;  /* 0x0000761004007816 */ /* 0x000fca0000000000 */
[----:B------:R-:W-:Y:S01]  /*17f0*/  STG.E.U8 desc[UR4][R2.64], R0 ;  /* 0x0000000002007986 */ /* 0x000fe2000c101104 */
[----:B------:R-:W-:Y:S05]  /*1800*/  EXIT ;  /* 0x000000000000794d */ /* 0x000fea0003800000 */
.L_x_12:
[----:B------:R-:W-:Y:S01]  /*1810*/  ISETP.NE.AND P0, PT, R2, 0x3, PT ;  /* 0x000000030200780c */ /* 0x000fe20003f05270 */
        /* <DEDUP_REMOVED lines=13> */
.L_x_13:
[----:B------:R-:W-:-:S00]  /*18f0*/  BRA `(.L_x_13) ;  /* 0xfffffffc00fc7947 */ /* 0x000fc0000383ffff */
[----:B------:R-:W-:-:S00]  /*1900*/  NOP ;  /* 0x0000000000007918 */ /* 0x000fc00000000000 */
[----:B------:R-:W-:-:S00]  /*1910*/  NOP ;  /* 0x0000000000007918 */ /* 0x000fc00000000000 */
[----:B------:R-:W-:-:S00]  /*1920*/  NOP ;  /* 0x0000000000007918 */ /* 0x000fc00000000000 */
[----:B------:R-:W-:-:S00]  /*1930*/  NOP ;  /* 0x0000000000007918 */ /* 0x000fc00000000000 */
[----:B------:R-:W-:-:S00]  /*1940*/  NOP ;  /* 0x0000000000007918 */ /* 0x000fc00000000000 */
[----:B------:R-:W-:-:S00]  /*1950*/  NOP ;  /* 0x0000000000007918 */ /* 0x000fc00000000000 */
[----:B------:R-:W-:-:S00]  /*1960*/  NOP ;  /* 0x0000000000007918 */ /* 0x000fc00000000000 */
[----:B------:R-:W-:-:S00]  /*1970*/  NOP ;  /* 0x0000000000007918 */ /* 0x000fc00000000000 */
.L_x_14:


//--------------------- .nv.shared.reserved.0     --------------------------
	.section	.nv.shared.reserved.0,"aw",@nobits
	.weak		__nv_reservedSMEM_offset_0_alias
	.size		__nv_reservedSMEM_offset_0_alias, 0, 64
	.other		__nv_reservedSMEM_offset_0_alias,@"STO_CUDA_RESERVED_SHARED STV_DEFAULT"
__nv_reservedSMEM_offset_0_alias:
	.zero		0
	.zero		64


//--------------------- .nv.constant0._Z9play_gameiiPcS_ --------------------------
	.section	.nv.constant0._Z9play_gameiiPcS_,"a",@progbits
	.sectionflags	@""
	.align	4
.nv.constant0._Z9play_gameiiPcS_:
	.zero		920


//--------------------- SYMBOLS --------------------------

	.type		.nv.reservedSmem.offset0,@object
	.size		.nv.reservedSmem.offset0,0x4
